	.target	sm_100a

	.elftype	@"ET_EXEC"


//--------------------- .note.nv.tkinfo           --------------------------
	.section	.note.nv.tkinfo,"",@"SHT_NOTE"
	.sectionflags	@"SHF_NOTE_NV_TKINFO"
	.tkinfo
        /*0018*/ 	.word	0x00000002
        /*0030*/ 	.string	""
        /*0030*/ 	.string	"ptxas"
        /*0030*/ 	.string	"Cuda compilation tools, release 13.0, V13.0.88"
        /*0030*/ 	.string	"Build cuda_13.0.r13.0/compiler.36424714_0"
        /*0030*/ 	.string	"-arch sm_100a -m 64 "



//--------------------- .note.nv.cuinfo           --------------------------
	.section	.note.nv.cuinfo,"",@"SHT_NOTE"
	.sectionflags	@"SHF_NOTE_NV_CUINFO"
        /*0018*/ 	.short	0x0002
        /*001a*/ 	.short	0x0064
        /*001c*/ 	.short	0x0082
	.zero		2


//--------------------- .nv.info                  --------------------------
	.section	.nv.info,"",@"SHT_CUDA_INFO"
	.align	4


	//----- nvinfo : EIATTR_REGCOUNT
	.align		4
        /*0000*/ 	.byte	0x04, 0x2f
        /*0002*/ 	.short	(.L_19 - .L_18)
	.align		4
.L_18:
        /*0004*/ 	.word	index@(_ZN7cutlass13device_kernelINS_4gemm6kernel13GemmUniversalIN4cute5tupleIJiiiiEEENS1_10collective13CollectiveMmaINS1_35MainloopSm100TmaUmmaWarpSpecializedILi4ELi2ELi4ENS5_IJNS4_1CILi2EEENSA_ILi1EEESC_EEEEENS5_IJNSA_ILi256EEENSA_ILi128EEESG_EEEaNS5_IJlSC_lEEEaSI_NS4_8TiledMMAINS4_8MMA_AtomIJNS4_21SM100_MMA_S8_2x1SM_SSIaaiLi256ELi128ELNS4_4UMMA5MajorE0ELSN_0ELNSM_8SaturateE0EEEEEENS4_6LayoutINS5_IJSC_SC_SC_EEENS5_IJNSA_ILi0EEEST_ST_EEEEENS5_IJNS4_10UnderscoreESW_SW_EEEEENS4_18SM100_TMA_2SM_LOADENS4_14ComposedLayoutINS4_7SwizzleILi3ELi4ELi3EEENS4_18smem_ptr_flag_bitsILi8EEENSR_INS5_IJNSA_ILi8EEESG_EEENS5_IJSG_SC_EEEEEEEvNS4_8identityESZ_S19_vS1A_EENS_8epilogue10collective18CollectiveEpilogueINS1C_23Sm100TmaWarpSpecializedILi2ELi2ELi64ELb0ELb0EEEJNS5_IJSG_SG_SG_EEENS5_IJNSR_ISG_SC_EENSR_INSA_ILi64EEESC_EEEEEaSI_aSI_NS1C_6fusion15FusionCallbacksIS1G_NS1M_17LinearCombinationIaiaiLNS_15FloatRoundStyleE2EEES1H_S1L_JEEENS4_5SM1004TMEM4LOAD26SM100_TMEM_LOAD_32dp32b64xENS4_13SM90_TMA_LOADENS10_INS11_ILi2ELi4ELi3EEES14_NSR_INS5_IJS15_S1J_EEENS5_IJS1J_SC_EEEEEEENS4_39AutoVectorizingCopyWithAssumedAlignmentILi128EEENS4_14SM90_TMA_STOREES21_S23_S23_EEEvvEEEEvNT_6ParamsE)
        /*0008*/ 	.word	0x000000b2


	//----- nvinfo : EIATTR_FRAME_SIZE
	.align		4
.L_19:
        /*000c*/ 	.byte	0x04, 0x11
        /*000e*/ 	.short	(.L_21 - .L_20)
	.align		4
.L_20:
        /*0010*/ 	.word	index@($__internal_2_$__cuda_sm10x_tcgen05_guardrail_trap_unallocated_columns_being_dealloced)
        /*0014*/ 	.word	0x00000000


	//----- nvinfo : EIATTR_FRAME_SIZE
	.align		4
.L_21:
        /*0018*/ 	.byte	0x04, 0x11
        /*001a*/ 	.short	(.L_23 - .L_22)
	.align		4
.L_22:
        /*001c*/ 	.word	index@($__internal_1_$__cuda_sm10x_tcgen05_guardrail_trap_phase_invalid_during_alloc)
        /*0020*/ 	.word	0x00000000


	//----- nvinfo : EIATTR_FRAME_SIZE
	.align		4
.L_23:
        /*0024*/ 	.byte	0x04, 0x11
        /*0026*/ 	.short	(.L_25 - .L_24)
	.align		4
.L_24:
        /*0028*/ 	.word	index@($__internal_0_$__cuda_sm10x_tcgen05_guardrail_trap_col_being_dealloced_not_returned_by_alloc)
        /*002c*/ 	.word	0x00000000


	//----- nvinfo : EIATTR_FRAME_SIZE
	.align		4
.L_25:
        /*0030*/ 	.byte	0x04, 0x11
        /*0032*/ 	.short	(.L_27 - .L_26)
	.align		4
.L_26:
        /*0034*/ 	.word	index@(_ZN7cutlass13device_kernelINS_4gemm6kernel13GemmUniversalIN4cute5tupleIJiiiiEEENS1_10collective13CollectiveMmaINS1_35MainloopSm100TmaUmmaWarpSpecializedILi4ELi2ELi4ENS5_IJNS4_1CILi2EEENSA_ILi1EEESC_EEEEENS5_IJNSA_ILi256EEENSA_ILi128EEESG_EEEaNS5_IJlSC_lEEEaSI_NS4_8TiledMMAINS4_8MMA_AtomIJNS4_21SM100_MMA_S8_2x1SM_SSIaaiLi256ELi128ELNS4_4UMMA5MajorE0ELSN_0ELNSM_8SaturateE0EEEEEENS4_6LayoutINS5_IJSC_SC_SC_EEENS5_IJNSA_ILi0EEEST_ST_EEEEENS5_IJNS4_10UnderscoreESW_SW_EEEEENS4_18SM100_TMA_2SM_LOADENS4_14ComposedLayoutINS4_7SwizzleILi3ELi4ELi3EEENS4_18smem_ptr_flag_bitsILi8EEENSR_INS5_IJNSA_ILi8EEESG_EEENS5_IJSG_SC_EEEEEEEvNS4_8identityESZ_S19_vS1A_EENS_8epilogue10collective18CollectiveEpilogueINS1C_23Sm100TmaWarpSpecializedILi2ELi2ELi64ELb0ELb0EEEJNS5_IJSG_SG_SG_EEENS5_IJNSR_ISG_SC_EENSR_INSA_ILi64EEESC_EEEEEaSI_aSI_NS1C_6fusion15FusionCallbacksIS1G_NS1M_17LinearCombinationIaiaiLNS_15FloatRoundStyleE2EEES1H_S1L_JEEENS4_5SM1004TMEM4LOAD26SM100_TMEM_LOAD_32dp32b64xENS4_13SM90_TMA_LOADENS10_INS11_ILi2ELi4ELi3EEES14_NSR_INS5_IJS15_S1J_EEENS5_IJS1J_SC_EEEEEEENS4_39AutoVectorizingCopyWithAssumedAlignmentILi128EEENS4_14SM90_TMA_STOREES21_S23_S23_EEEvvEEEEvNT_6ParamsE)
        /*0038*/ 	.word	0x00000000


	//----- nvinfo : EIATTR_MIN_STACK_SIZE
	.align		4
.L_27:
        /*003c*/ 	.byte	0x04, 0x12
        /*003e*/ 	.short	(.L_29 - .L_28)
	.align		4
.L_28:
        /*0040*/ 	.word	index@(_ZN7cutlass13device_kernelINS_4gemm6kernel13GemmUniversalIN4cute5tupleIJiiiiEEENS1_10collective13CollectiveMmaINS1_35MainloopSm100TmaUmmaWarpSpecializedILi4ELi2ELi4ENS5_IJNS4_1CILi2EEENSA_ILi1EEESC_EEEEENS5_IJNSA_ILi256EEENSA_ILi128EEESG_EEEaNS5_IJlSC_lEEEaSI_NS4_8TiledMMAINS4_8MMA_AtomIJNS4_21SM100_MMA_S8_2x1SM_SSIaaiLi256ELi128ELNS4_4UMMA5MajorE0ELSN_0ELNSM_8SaturateE0EEEEEENS4_6LayoutINS5_IJSC_SC_SC_EEENS5_IJNSA_ILi0EEEST_ST_EEEEENS5_IJNS4_10UnderscoreESW_SW_EEEEENS4_18SM100_TMA_2SM_LOADENS4_14ComposedLayoutINS4_7SwizzleILi3ELi4ELi3EEENS4_18smem_ptr_flag_bitsILi8EEENSR_INS5_IJNSA_ILi8EEESG_EEENS5_IJSG_SC_EEEEEEEvNS4_8identityESZ_S19_vS1A_EENS_8epilogue10collective18CollectiveEpilogueINS1C_23Sm100TmaWarpSpecializedILi2ELi2ELi64ELb0ELb0EEEJNS5_IJSG_SG_SG_EEENS5_IJNSR_ISG_SC_EENSR_INSA_ILi64EEESC_EEEEEaSI_aSI_NS1C_6fusion15FusionCallbacksIS1G_NS1M_17LinearCombinationIaiaiLNS_15FloatRoundStyleE2EEES1H_S1L_JEEENS4_5SM1004TMEM4LOAD26SM100_TMEM_LOAD_32dp32b64xENS4_13SM90_TMA_LOADENS10_INS11_ILi2ELi4ELi3EEES14_NSR_INS5_IJS15_S1J_EEENS5_IJS1J_SC_EEEEEEENS4_39AutoVectorizingCopyWithAssumedAlignmentILi128EEENS4_14SM90_TMA_STOREES21_S23_S23_EEEvvEEEEvNT_6ParamsE)
        /*0044*/ 	.word	0x00000000
.L_29:


//--------------------- .nv.compat                --------------------------
	.section	.nv.compat,"",@"SHT_CUDA_COMPAT_INFO"
	.align	4
        /*0000*/ 	.byte	0x02, 0x09, 0x01, 0x00, 0x02, 0x02, 0x03, 0x00, 0x02, 0x05, 0x06, 0x00, 0x03, 0x07, 0x01, 0x01
        /*0010*/ 	.byte	0x02, 0x03, 0x01, 0x00, 0x02, 0x06, 0x01, 0x00, 0x04, 0x0b, 0x08, 0x00, 0x01, 0x00, 0x00, 0x00
        /*0020*/ 	.byte	0x00, 0x00, 0x00, 0x00


//--------------------- .nv.info._ZN7cutlass13device_kernelINS_4gemm6kernel13GemmUniversalIN4cute5tupleIJiiiiEEENS1_10collective13CollectiveMmaINS1_35MainloopSm100TmaUmmaWarpSpecializedILi4ELi2ELi4ENS5_IJNS4_1CILi2EEENSA_ILi1EEESC_EEEEENS5_IJNSA_ILi256EEENSA_ILi128EEESG_EEEaNS5_IJlSC_lEEEaSI_NS4_8TiledMMAINS4_8MMA_AtomIJNS4_21SM100_MMA_S8_2x1SM_SSIaaiLi256ELi128ELNS4_4UMMA5MajorE0ELSN_0ELNSM_8SaturateE0EEEEEENS4_6LayoutINS5_IJSC_SC_SC_EEENS5_IJNSA_ILi0EEEST_ST_EEEEENS5_IJNS4_10UnderscoreESW_SW_EEEEENS4_18SM100_TMA_2SM_LOADENS4_14ComposedLayoutINS4_7SwizzleILi3ELi4ELi3EEENS4_18smem_ptr_flag_bitsILi8EEENSR_INS5_IJNSA_ILi8EEESG_EEENS5_IJSG_SC_EEEEEEEvNS4_8identityESZ_S19_vS1A_EENS_8epilogue10collective18CollectiveEpilogueINS1C_23Sm100TmaWarpSpecializedILi2ELi2ELi64ELb0ELb0EEEJNS5_IJSG_SG_SG_EEENS5_IJNSR_ISG_SC_EENSR_INSA_ILi64EEESC_EEEEEaSI_aSI_NS1C_6fusion15FusionCallbacksIS1G_NS1M_17LinearCombinationIaiaiLNS_15FloatRoundStyleE2EEES1H_S1L_JEEENS4_5SM1004TMEM4LOAD26SM100_TMEM_LOAD_32dp32b64xENS4_13SM90_TMA_LOADENS10_INS11_ILi2ELi4ELi3EEES14_NSR_INS5_IJS15_S1J_EEENS5_IJS1J_SC_EEEEEEENS4_39AutoVectorizingCopyWithAssumedAlignmentILi128EEENS4_14SM90_TMA_STOREES21_S23_S23_EEEvvEEEEvNT_6ParamsE --------------------------
	.section	.nv.info._ZN7cutlass13device_kernelINS_4gemm6kernel13GemmUniversalIN4cute5tupleIJiiiiEEENS1_10collective13CollectiveMmaINS1_35MainloopSm100TmaUmmaWarpSpecializedILi4ELi2ELi4ENS5_IJNS4_1CILi2EEENSA_ILi1EEESC_EEEEENS5_IJNSA_ILi256EEENSA_ILi128EEESG_EEEaNS5_IJlSC_lEEEaSI_NS4_8TiledMMAINS4_8MMA_AtomIJNS4_21SM100_MMA_S8_2x1SM_SSIaaiLi256ELi128ELNS4_4UMMA5MajorE0ELSN_0ELNSM_8SaturateE0EEEEEENS4_6LayoutINS5_IJSC_SC_SC_EEENS5_IJNSA_ILi0EEEST_ST_EEEEENS5_IJNS4_10UnderscoreESW_SW_EEEEENS4_18SM100_TMA_2SM_LOADENS4_14ComposedLayoutINS4_7SwizzleILi3ELi4ELi3EEENS4_18smem_ptr_flag_bitsILi8EEENSR_INS5_IJNSA_ILi8EEESG_EEENS5_IJSG_SC_EEEEEEEvNS4_8identityESZ_S19_vS1A_EENS_8epilogue10collective18CollectiveEpilogueINS1C_23Sm100TmaWarpSpecializedILi2ELi2ELi64ELb0ELb0EEEJNS5_IJSG_SG_SG_EEENS5_IJNSR_ISG_SC_EENSR_INSA_ILi64EEESC_EEEEEaSI_aSI_NS1C_6fusion15FusionCallbacksIS1G_NS1M_17LinearCombinationIaiaiLNS_15FloatRoundStyleE2EEES1H_S1L_JEEENS4_5SM1004TMEM4LOAD26SM100_TMEM_LOAD_32dp32b64xENS4_13SM90_TMA_LOADENS10_INS11_ILi2ELi4ELi3EEES14_NSR_INS5_IJS15_S1J_EEENS5_IJS1J_SC_EEEEEEENS4_39AutoVectorizingCopyWithAssumedAlignmentILi128EEENS4_14SM90_TMA_STOREES21_S23_S23_EEEvvEEEEvNT_6ParamsE,"",@"SHT_CUDA_INFO"
	.sectionflags	@""
	.align	4


	//----- nvinfo : EIATTR_CUDA_API_VERSION
	.align		4
        /*0000*/ 	.byte	0x04, 0x37
        /*0002*/ 	.short	(.L_31 - .L_30)
.L_30:
        /*0004*/ 	.word	0x00000082


	//----- nvinfo : EIATTR_KPARAM_INFO
	.align		4
.L_31:
        /*0008*/ 	.byte	0x04, 0x17
        /*000a*/ 	.short	(.L_33 - .L_32)
.L_32:
        /*000c*/ 	.word	0x00000000
        /*0010*/ 	.short	0x0000
        /*0012*/ 	.short	0x0000
        /*0014*/ 	.byte	0x00, 0xf0, 0x01, 0x20


	//----- nvinfo : EIATTR_AT_ENTRY_FRAGMENTS
	.align		4
.L_33:
        /*0018*/ 	.byte	0x04, 0x4f
        /*001a*/ 	.short	(.L_35 - .L_34)


	//   ....[0]....
.L_34:
        /*001c*/ 	.word	0x00000007


	//----- nvinfo : EIATTR_RESERVED_SMEM_USED
	.align		4
.L_35:
        /*0020*/ 	.byte	0x01, 0x41
	.zero		2


	//----- nvinfo : EIATTR_SPARSE_MMA_MASK
	.align		4
        /*0024*/ 	.byte	0x03, 0x50
        /*0026*/ 	.short	0x0000


	//----- nvinfo : EIATTR_TCGEN05_2CTA_USED
	.align		4
        /*0028*/ 	.byte	0x01, 0x52
	.zero		2


	//----- nvinfo : EIATTR_MAXREG_COUNT
	.align		4
        /*002c*/ 	.byte	0x03, 0x1b
        /*002e*/ 	.short	0x00ff


	//----- nvinfo : EIATTR_NUM_BARRIERS
	.align		4
        /*0030*/ 	.byte	0x02, 0x4c
        /*0032*/ 	.byte	0x07
	.zero		1


	//----- nvinfo : EIATTR_EXTERNS
	.align		4
        /*0034*/ 	.byte	0x04, 0x0f
        /*0036*/ 	.short	(.L_37 - .L_36)


	//   ....[0]....
	.align		4
.L_36:
        /*0038*/ 	.word	index@(__assertfail)


	//----- nvinfo : EIATTR_MERCURY_ISA_VERSION
	.align		4
.L_37:
        /*003c*/ 	.byte	0x03, 0x5f
        /*003e*/ 	.short	0x0101


	//----- nvinfo : EIATTR_INT_WARP_WIDE_INSTR_OFFSETS
	.align		4
        /*0040*/ 	.byte	0x04, 0x31
        /*0042*/ 	.short	(.L_39 - .L_38)


	//   ....[0]....
.L_38:
        /*0044*/ 	.word	0x00000cd0


	//   ....[1]....
        /*0048*/ 	.word	0x00000d70


	//   ....[2]....
        /*004c*/ 	.word	0x000020e0


	//   ....[3]....
        /*0050*/ 	.word	0x00003fc0


	//   ....[4]....
        /*0054*/ 	.word	0x00003fe0


	//   ....[5]....
        /*0058*/ 	.word	0x00004010


	//   ....[6]....
        /*005c*/ 	.word	0x00004940


	//   ....[7]....
        /*0060*/ 	.word	0x000049b0


	//   ....[8]....
        /*0064*/ 	.word	0x00004b90


	//   ....[9]....
        /*0068*/ 	.word	0x00004cf0


	//----- nvinfo : EIATTR_COOP_GROUP_MASK_REGIDS
	.align		4
.L_39:
        /*006c*/ 	.byte	0x04, 0x29
        /*006e*/ 	.short	(.L_41 - .L_40)


	//   ....[0]....
.L_40:
        /*0070*/ 	.word	0xffffffff


	//   ....[1]....
        /*0074*/ 	.word	0xffffffff


	//   ....[2]....
        /*0078*/ 	.word	0xffffffff


	//   ....[3]....
        /*007c*/ 	.word	0xffffffff


	//   ....[4]....
        /*0080*/ 	.word	0xffffffff


	//   ....[5]....
        /*0084*/ 	.word	0xffffffff


	//   ....[6]....
        /*0088*/ 	.word	0xffffffff


	//   ....[7]....
        /*008c*/ 	.word	0xffffffff


	//   ....[8]....
        /*0090*/ 	.word	0xffffffff


	//   ....[9]....
        /*0094*/ 	.word	0xffffffff


	//   ....[10]....
        /*0098*/ 	.word	0xffffffff


	//   ....[11]....
        /*009c*/ 	.word	0xffffffff


	//   ....[12]....
        /*00a0*/ 	.word	0xffffffff


	//   ....[13]....
        /*00a4*/ 	.word	0xffffffff


	//----- nvinfo : EIATTR_COOP_GROUP_INSTR_OFFSETS
	.align		4
.L_41:
        /*00a8*/ 	.byte	0x04, 0x28
        /*00aa*/ 	.short	(.L_43 - .L_42)


	//   ....[0]....
.L_42:
        /*00ac*/ 	.word	0x000000c0


	//   ....[1]....
        /*00b0*/ 	.word	0x00000500


	//   ....[2]....
        /*00b4*/ 	.word	0x00000680


	//   ....[3]....
        /*00b8*/ 	.word	0x000007d0


	//   ....[4]....
        /*00bc*/ 	.word	0x000008c0


	//   ....[5]....
        /*00c0*/ 	.word	0x00000a20


	//   ....[6]....
        /*00c4*/ 	.word	0x00000bb0


	//   ....[7]....
        /*00c8*/ 	.word	0x00000df0


	//   ....[8]....
        /*00cc*/ 	.word	0x00001fc0


	//   ....[9]....
        /*00d0*/ 	.word	0x00002da0


	//   ....[10]....
        /*00d4*/ 	.word	0x00003270


	//   ....[11]....
        /*00d8*/ 	.word	0x000032a0


	//   ....[12]....
        /*00dc*/ 	.word	0x00003ec0


	//   ....[13]....
        /*00e0*/ 	.word	0x000040d0


	//----- nvinfo : EIATTR_VRC_CTA_INIT_COUNT
	.align		4
.L_43:
        /*00e4*/ 	.byte	0x02, 0x4a
        /*00e6*/ 	.byte	0x80
	.zero		1


	//----- nvinfo : EIATTR_SYSCALL_OFFSETS
	.align		4
        /*00e8*/ 	.byte	0x04, 0x46
        /*00ea*/ 	.short	(.L_45 - .L_44)


	//   ....[0]....
.L_44:
        /*00ec*/ 	.word	0x00005730


	//   ....[1]....
        /*00f0*/ 	.word	0x00005870


	//   ....[2]....
        /*00f4*/ 	.word	0x000060d0


	//   ....[3]....
        /*00f8*/ 	.word	0x000076d0


	//----- nvinfo : EIATTR_MBARRIER_INSTR_OFFSETS
	.align		4
.L_45:
        /*00fc*/ 	.byte	0x04, 0x39
        /*00fe*/ 	.short	(.L_47 - .L_46)


	//   ....[0]....
.L_46:
        /*0100*/ 	.word	0x000005f0
        /*0104*/ 	.word	0x000000ff
        /*0108*/ 	.word	0x00000000
        /*010c*/ 	.short	0x0100
        /*010e*/ 	.byte	0x08
	.zero		1


	//   ....[1]....
        /*0110*/ 	.word	0x00000600
        /*0114*/ 	.word	0x000000ff
        /*0118*/ 	.word	0x00000020
        /*011c*/ 	.short	0x0100
        /*011e*/ 	.byte	0x08
	.zero		1


	//   ....[2]....
        /*0120*/ 	.word	0x00000610
        /*0124*/ 	.word	0x000000ff
        /*0128*/ 	.word	0x00000008
        /*012c*/ 	.short	0x0100
        /*012e*/ 	.byte	0x08
	.zero		1


	//   ....[3]....
        /*0130*/ 	.word	0x00000620
        /*0134*/ 	.word	0x000000ff
        /*0138*/ 	.word	0x00000028
        /*013c*/ 	.short	0x0100
        /*013e*/ 	.byte	0x08
	.zero		1


	//   ....[4]....
        /*0140*/ 	.word	0x00000630
        /*0144*/ 	.word	0x000000ff
        /*0148*/ 	.word	0x00000010
        /*014c*/ 	.short	0x0100
        /*014e*/ 	.byte	0x08
	.zero		1


	//   ....[5]....
        /*0150*/ 	.word	0x00000640
        /*0154*/ 	.word	0x000000ff
        /*0158*/ 	.word	0x00000030
        /*015c*/ 	.short	0x0100
        /*015e*/ 	.byte	0x08
	.zero		1


	//   ....[6]....
        /*0160*/ 	.word	0x00000650
        /*0164*/ 	.word	0x000000ff
        /*0168*/ 	.word	0x00000018
        /*016c*/ 	.short	0x0100
        /*016e*/ 	.byte	0x08
	.zero		1


	//   ....[7]....
        /*0170*/ 	.word	0x00000660
        /*0174*/ 	.word	0x000000ff
        /*0178*/ 	.word	0x00000038
        /*017c*/ 	.short	0x0100
        /*017e*/ 	.byte	0x08
	.zero		1


	//   ....[8]....
        /*0180*/ 	.word	0x00000780
        /*0184*/ 	.word	0x000000ff
        /*0188*/ 	.word	0x00000040
        /*018c*/ 	.short	0x0100
        /*018e*/ 	.byte	0x09
	.zero		1


	//   ....[9]....
        /*0190*/ 	.word	0x00000790
        /*0194*/ 	.word	0x000000ff
        /*0198*/ 	.word	0x00000050
        /*019c*/ 	.short	0x0100
        /*019e*/ 	.byte	0x09
	.zero		1


	//   ....[10]....
        /*01a0*/ 	.word	0x000007a0
        /*01a4*/ 	.word	0x000000ff
        /*01a8*/ 	.word	0x00000048
        /*01ac*/ 	.short	0x0100
        /*01ae*/ 	.byte	0x09
	.zero		1


	//   ....[11]....
        /*01b0*/ 	.word	0x000007b0
        /*01b4*/ 	.word	0x000000ff
        /*01b8*/ 	.word	0x00000058
        /*01bc*/ 	.short	0x0100
        /*01be*/ 	.byte	0x09
	.zero		1


	//   ....[12]....
        /*01c0*/ 	.word	0x00000890
        /*01c4*/ 	.word	0x000000ff
        /*01c8*/ 	.word	0x00000060
        /*01cc*/ 	.short	0x0100
        /*01ce*/ 	.byte	0x08
	.zero		1


	//   ....[13]....
        /*01d0*/ 	.word	0x000008a0
        /*01d4*/ 	.word	0x000000ff
        /*01d8*/ 	.word	0x00000068
        /*01dc*/ 	.short	0x0100
        /*01de*/ 	.byte	0x08
	.zero		1


	//   ....[14]....
        /*01e0*/ 	.word	0x000009d0
        /*01e4*/ 	.word	0x000000ff
        /*01e8*/ 	.word	0x00000070
        /*01ec*/ 	.short	0x0100
        /*01ee*/ 	.byte	0x08
	.zero		1


	//   ....[15]....
        /*01f0*/ 	.word	0x000009e0
        /*01f4*/ 	.word	0x000000ff
        /*01f8*/ 	.word	0x00000080
        /*01fc*/ 	.short	0x0100
        /*01fe*/ 	.byte	0x08
	.zero		1


	//   ....[16]....
        /*0200*/ 	.word	0x000009f0
        /*0204*/ 	.word	0x000000ff
        /*0208*/ 	.word	0x00000078
        /*020c*/ 	.short	0x0100
        /*020e*/ 	.byte	0x08
	.zero		1


	//   ....[17]....
        /*0210*/ 	.word	0x00000a00
        /*0214*/ 	.word	0x000000ff
        /*0218*/ 	.word	0x00000088
        /*021c*/ 	.short	0x0100
        /*021e*/ 	.byte	0x08
	.zero		1


	//   ....[18]....
        /*0220*/ 	.word	0x00000b20
        /*0224*/ 	.word	0x000000ff
        /*0228*/ 	.word	0x00000090
        /*022c*/ 	.short	0x0100
        /*022e*/ 	.byte	0x09
	.zero		1


	//   ....[19]....
        /*0230*/ 	.word	0x00000b30
        /*0234*/ 	.word	0x000000ff
        /*0238*/ 	.word	0x000000b0
        /*023c*/ 	.short	0x0100
        /*023e*/ 	.byte	0x09
	.zero		1


	//   ....[20]....
        /*0240*/ 	.word	0x00000b40
        /*0244*/ 	.word	0x000000ff
        /*0248*/ 	.word	0x00000098
        /*024c*/ 	.short	0x0100
        /*024e*/ 	.byte	0x09
	.zero		1


	//   ....[21]....
        /*0250*/ 	.word	0x00000b50
        /*0254*/ 	.word	0x000000ff
        /*0258*/ 	.word	0x000000b8
        /*025c*/ 	.short	0x0100
        /*025e*/ 	.byte	0x09
	.zero		1


	//   ....[22]....
        /*0260*/ 	.word	0x00000b60
        /*0264*/ 	.word	0x000000ff
        /*0268*/ 	.word	0x000000a0
        /*026c*/ 	.short	0x0100
        /*026e*/ 	.byte	0x09
	.zero		1


	//   ....[23]....
        /*0270*/ 	.word	0x00000b70
        /*0274*/ 	.word	0x000000ff
        /*0278*/ 	.word	0x000000c0
        /*027c*/ 	.short	0x0100
        /*027e*/ 	.byte	0x09
	.zero		1


	//   ....[24]....
        /*0280*/ 	.word	0x00000b80
        /*0284*/ 	.word	0x000000ff
        /*0288*/ 	.word	0x000000a8
        /*028c*/ 	.short	0x0100
        /*028e*/ 	.byte	0x09
	.zero		1


	//   ....[25]....
        /*0290*/ 	.word	0x00000b90
        /*0294*/ 	.word	0x000000ff
        /*0298*/ 	.word	0x000000c8
        /*029c*/ 	.short	0x0100
        /*029e*/ 	.byte	0x09
	.zero		1


	//   ....[26]....
        /*02a0*/ 	.word	0x00000c80
        /*02a4*/ 	.word	0x000000ff
        /*02a8*/ 	.word	0x000000d0
        /*02ac*/ 	.short	0x0100
        /*02ae*/ 	.byte	0x08
	.zero		1


	//   ....[27]....
        /*02b0*/ 	.word	0x00000c90
        /*02b4*/ 	.word	0x000000ff
        /*02b8*/ 	.word	0x000000e0
        /*02bc*/ 	.short	0x0100
        /*02be*/ 	.byte	0x08
	.zero		1


	//   ....[28]....
        /*02c0*/ 	.word	0x00000ca0
        /*02c4*/ 	.word	0x000000ff
        /*02c8*/ 	.word	0x000000d8
        /*02cc*/ 	.short	0x0100
        /*02ce*/ 	.byte	0x08
	.zero		1


	//   ....[29]....
        /*02d0*/ 	.word	0x00000cb0
        /*02d4*/ 	.word	0x000000ff
        /*02d8*/ 	.word	0x000000e8
        /*02dc*/ 	.short	0x0100
        /*02de*/ 	.byte	0x08
	.zero		1


	//   ....[30]....
        /*02e0*/ 	.word	0x00000da0
        /*02e4*/ 	.word	0x000000ff
        /*02e8*/ 	.word	0x000000f0
        /*02ec*/ 	.short	0x0100
        /*02ee*/ 	.byte	0x06
	.zero		1


	//   ....[31]....
        /*02f0*/ 	.word	0x000017c0
        /*02f4*/ 	.word	0x00000003
        /*02f8*/ 	.word	0x000000e0
        /*02fc*/ 	.short	0x010a
        /*02fe*/ 	.byte	0xff
	.zero		1


	//   ....[32]....
        /*0300*/ 	.word	0x000017f0
        /*0304*/ 	.word	0x00000003
        /*0308*/ 	.word	0x000000d0
        /*030c*/ 	.short	0x0101
        /*030e*/ 	.byte	0xff
	.zero		1


	//   ....[33]....
        /*0310*/ 	.word	0x000018f0
        /*0314*/ 	.word	0x000000ff
        /*0318*/ 	.word	0x00000020
        /*031c*/ 	.short	0x010a
        /*031e*/ 	.byte	0x08
	.zero		1


	//   ....[34]....
        /*0320*/ 	.word	0x000019c0
        /*0324*/ 	.word	0x000000ff
        /*0328*/ 	.word	0x00000020
        /*032c*/ 	.short	0x010a
        /*032e*/ 	.byte	0x21
	.zero		1


	//   ....[35]....
        /*0330*/ 	.word	0x00001b70
        /*0334*/ 	.word	0x000000ff
        /*0338*/ 	.word	0x00000020
        /*033c*/ 	.short	0x010a
        /*033e*/ 	.byte	0x08
	.zero		1


	//   ....[36]....
        /*0340*/ 	.word	0x00001c70
        /*0344*/ 	.word	0x000000ff
        /*0348*/ 	.word	0x00000068
        /*034c*/ 	.short	0x0101
        /*034e*/ 	.byte	0x04
	.zero		1


	//   ....[37]....
        /*0350*/ 	.word	0x00001c90
        /*0354*/ 	.word	0x000000ff
        /*0358*/ 	.word	0x00000020
        /*035c*/ 	.short	0x010a
        /*035e*/ 	.byte	0x08
	.zero		1


	//   ....[38]....
        /*0360*/ 	.word	0x00001d10
        /*0364*/ 	.word	0x000000ff
        /*0368*/ 	.word	0x00000020
        /*036c*/ 	.short	0x010a
        /*036e*/ 	.byte	0x11
	.zero		1


	//   ....[39]....
        /*0370*/ 	.word	0x00001ea0
        /*0374*/ 	.word	0x000000ff
        /*0378*/ 	.word	0x00000020
        /*037c*/ 	.short	0x010a
        /*037e*/ 	.byte	0x08
	.zero		1


	//   ....[40]....
        /*0380*/ 	.word	0x00001ff0
        /*0384*/ 	.word	0x00000002
        /*0388*/ 	.word	0x00000070
        /*038c*/ 	.short	0x010a
        /*038e*/ 	.byte	0xff
	.zero		1


	//   ....[41]....
        /*0390*/ 	.word	0x000020b0
        /*0394*/ 	.word	0x00000002
        /*0398*/ 	.word	0x00000000
        /*039c*/ 	.short	0x0101
        /*039e*/ 	.byte	0xff
	.zero		1


	//   ....[42]....
        /*03a0*/ 	.word	0x00002610
        /*03a4*/ 	.word	0x000000ff
        /*03a8*/ 	.word	0x00000000
        /*03ac*/ 	.short	0x010a
        /*03ae*/ 	.byte	0x05
	.zero		1


	//   ....[43]....
        /*03b0*/ 	.word	0x000026a0
        /*03b4*/ 	.word	0x000000ff
        /*03b8*/ 	.word	0x00000000
        /*03bc*/ 	.short	0x010a
        /*03be*/ 	.byte	0x05
	.zero		1


	//   ....[44]....
        /*03c0*/ 	.word	0x00002730
        /*03c4*/ 	.word	0x000000ff
        /*03c8*/ 	.word	0x00000000
        /*03cc*/ 	.short	0x010a
        /*03ce*/ 	.byte	0x05
	.zero		1


	//   ....[45]....
        /*03d0*/ 	.word	0x000027d0
        /*03d4*/ 	.word	0x00000000
        /*03d8*/ 	.word	0x00000000
        /*03dc*/ 	.short	0x010a
        /*03de*/ 	.byte	0xff
	.zero		1


	//   ....[46]....
        /*03e0*/ 	.word	0x00002900
        /*03e4*/ 	.word	0x00000000
        /*03e8*/ 	.word	0x000000d0
        /*03ec*/ 	.short	0x010a
        /*03ee*/ 	.byte	0xff
	.zero		1


	//   ....[47]....
        /*03f0*/ 	.word	0x00002970
        /*03f4*/ 	.word	0x00000004
        /*03f8*/ 	.word	0x00000000
        /*03fc*/ 	.short	0x0101
        /*03fe*/ 	.byte	0xff
	.zero		1


	//   ....[48]....
        /*0400*/ 	.word	0x00002990
        /*0404*/ 	.word	0x000000ff
        /*0408*/ 	.word	0x00000080
        /*040c*/ 	.short	0x010a
        /*040e*/ 	.byte	0x05
	.zero		1


	//   ....[49]....
        /*0410*/ 	.word	0x00002ab0
        /*0414*/ 	.word	0x00000000
        /*0418*/ 	.word	0x00000070
        /*041c*/ 	.short	0x010a
        /*041e*/ 	.byte	0xff
	.zero		1


	//   ....[50]....
        /*0420*/ 	.word	0x00002bb0
        /*0424*/ 	.word	0x00000000
        /*0428*/ 	.word	0x00000000
        /*042c*/ 	.short	0x0101
        /*042e*/ 	.byte	0xff
	.zero		1


	//   ....[51]....
        /*0430*/ 	.word	0x00002c40
        /*0434*/ 	.word	0x000000ff
        /*0438*/ 	.word	0x00000080
        /*043c*/ 	.short	0x0106
        /*043e*/ 	.byte	0x05
	.zero		1


	//   ....[52]....
        /*0440*/ 	.word	0x00002c60
        /*0444*/ 	.word	0x000000ff
        /*0448*/ 	.word	0x00000080
        /*044c*/ 	.short	0x010a
        /*044e*/ 	.byte	0x05
	.zero		1


	//   ....[53]....
        /*0450*/ 	.word	0x00002cf0
        /*0454*/ 	.word	0x000000ff
        /*0458*/ 	.word	0x00000080
        /*045c*/ 	.short	0x0106
        /*045e*/ 	.byte	0x04
	.zero		1


	//   ....[54]....
        /*0460*/ 	.word	0x00002d30
        /*0464*/ 	.word	0x00000000
        /*0468*/ 	.word	0x00000080
        /*046c*/ 	.short	0x010a
        /*046e*/ 	.byte	0xff
	.zero		1


	//   ....[55]....
        /*0470*/ 	.word	0x00002f70
        /*0474*/ 	.word	0x000000ff
        /*0478*/ 	.word	0x00000008
        /*047c*/ 	.short	0x010a
        /*047e*/ 	.byte	0x06
	.zero		1


	//   ....[56]....
        /*0480*/ 	.word	0x00002f90
        /*0484*/ 	.word	0x000000ff
        /*0488*/ 	.word	0x00000008
        /*048c*/ 	.short	0x010a
        /*048e*/ 	.byte	0x06
	.zero		1


	//   ....[57]....
        /*0490*/ 	.word	0x00003120
        /*0494*/ 	.word	0x000000ff
        /*0498*/ 	.word	0x00000008
        /*049c*/ 	.short	0x010a
        /*049e*/ 	.byte	0x06
	.zero		1


	//   ....[58]....
        /*04a0*/ 	.word	0x00003140
        /*04a4*/ 	.word	0x000000ff
        /*04a8*/ 	.word	0x00000008
        /*04ac*/ 	.short	0x010a
        /*04ae*/ 	.byte	0x06
	.zero		1


	//   ....[59]....
        /*04b0*/ 	.word	0x00003200
        /*04b4*/ 	.word	0x000000ff
        /*04b8*/ 	.word	0x00000000
        /*04bc*/ 	.short	0x0101
        /*04be*/ 	.byte	0x07
	.zero		1


	//   ....[60]....
        /*04c0*/ 	.word	0x00003540
        /*04c4*/ 	.word	0x00000000
        /*04c8*/ 	.word	0x00000070
        /*04cc*/ 	.short	0x010a
        /*04ce*/ 	.byte	0xff
	.zero		1


	//   ....[61]....
        /*04d0*/ 	.word	0x00003600
        /*04d4*/ 	.word	0x00000000
        /*04d8*/ 	.word	0x00000000
        /*04dc*/ 	.short	0x0101
        /*04de*/ 	.byte	0xff
	.zero		1


	//   ....[62]....
        /*04e0*/ 	.word	0x000036c0
        /*04e4*/ 	.word	0x000000ff
        /*04e8*/ 	.word	0x00000000
        /*04ec*/ 	.short	0x010a
        /*04ee*/ 	.byte	0x08
	.zero		1


	//   ....[63]....
        /*04f0*/ 	.word	0x000036d0
        /*04f4*/ 	.word	0x000000ff
        /*04f8*/ 	.word	0x000000b0
        /*04fc*/ 	.short	0x010a
        /*04fe*/ 	.byte	0x09
	.zero		1


	//   ....[64]....
        /*0500*/ 	.word	0x00003780
        /*0504*/ 	.word	0x000000ff
        /*0508*/ 	.word	0x00000000
        /*050c*/ 	.short	0x010a
        /*050e*/ 	.byte	0x08
	.zero		1


	//   ....[65]....
        /*0510*/ 	.word	0x000038b0
        /*0514*/ 	.word	0x000000ff
        /*0518*/ 	.word	0x00000000
        /*051c*/ 	.short	0x010a
        /*051e*/ 	.byte	0x1e
	.zero		1


	//   ....[66]....
        /*0520*/ 	.word	0x00003bb0
        /*0524*/ 	.word	0x000000ff
        /*0528*/ 	.word	0x00000000
        /*052c*/ 	.short	0x010a
        /*052e*/ 	.byte	0x08
	.zero		1


	//   ....[67]....
        /*0530*/ 	.word	0x00003c40
        /*0534*/ 	.word	0x000000ff
        /*0538*/ 	.word	0x00000000
        /*053c*/ 	.short	0x010a
        /*053e*/ 	.byte	0x08
	.zero		1


	//   ....[68]....
        /*0540*/ 	.word	0x00003cd0
        /*0544*/ 	.word	0x000000ff
        /*0548*/ 	.word	0x00000000
        /*054c*/ 	.short	0x010a
        /*054e*/ 	.byte	0x08
	.zero		1


	//   ....[69]....
        /*0550*/ 	.word	0x00003d70
        /*0554*/ 	.word	0x00000000
        /*0558*/ 	.word	0x00000000
        /*055c*/ 	.short	0x010a
        /*055e*/ 	.byte	0xff
	.zero		1


	//   ....[70]....
        /*0560*/ 	.word	0x00003db0
        /*0564*/ 	.word	0x00000000
        /*0568*/ 	.word	0x00000000
        /*056c*/ 	.short	0x010a
        /*056e*/ 	.byte	0xff
	.zero		1


	//   ....[71]....
        /*0570*/ 	.word	0x00003e20
        /*0574*/ 	.word	0x000000ff
        /*0578*/ 	.word	0x00000000
        /*057c*/ 	.short	0x0101
        /*057e*/ 	.byte	0x05
	.zero		1


	//   ....[72]....
        /*0580*/ 	.word	0x00003e60
        /*0584*/ 	.word	0x000000ff
        /*0588*/ 	.word	0x000000f0
        /*058c*/ 	.short	0x010a
        /*058e*/ 	.byte	0x07
	.zero		1


	//   ....[73]....
        /*0590*/ 	.word	0x00003eb0
        /*0594*/ 	.word	0x000000ff
        /*0598*/ 	.word	0x00000000
        /*059c*/ 	.short	0x0101
        /*059e*/ 	.byte	0x05
	.zero		1


	//   ....[74]....
        /*05a0*/ 	.word	0x000042e0
        /*05a4*/ 	.word	0x00000000
        /*05a8*/ 	.word	0x00000070
        /*05ac*/ 	.short	0x010a
        /*05ae*/ 	.byte	0xff
	.zero		1


	//   ....[75]....
        /*05b0*/ 	.word	0x000043a0
        /*05b4*/ 	.word	0x00000000
        /*05b8*/ 	.word	0x00000000
        /*05bc*/ 	.short	0x0101
        /*05be*/ 	.byte	0xff
	.zero		1


	//   ....[76]....
        /*05c0*/ 	.word	0x000046c0
        /*05c4*/ 	.word	0x000000ff
        /*05c8*/ 	.word	0x00000068
        /*05cc*/ 	.short	0x010a
        /*05ce*/ 	.byte	0x06
	.zero		1


	//   ....[77]....
        /*05d0*/ 	.word	0x000048b0
        /*05d4*/ 	.word	0x000000ff
        /*05d8*/ 	.word	0x00000050
        /*05dc*/ 	.short	0x010a
        /*05de*/ 	.byte	0x06
	.zero		1


	//   ....[78]....
        /*05e0*/ 	.word	0x00004a80
        /*05e4*/ 	.word	0x000000ff
        /*05e8*/ 	.word	0x00000040
        /*05ec*/ 	.short	0x010b
        /*05ee*/ 	.byte	0x06
	.zero		1


	//   ....[79]....
        /*05f0*/ 	.word	0x00004af0
        /*05f4*/ 	.word	0x000000ff
        /*05f8*/ 	.word	0x00000000
        /*05fc*/ 	.short	0x0101
        /*05fe*/ 	.byte	0x08
	.zero		1


	//   ....[80]....
        /*0600*/ 	.word	0x00004b20
        /*0604*/ 	.word	0x000000ff
        /*0608*/ 	.word	0x00000058
        /*060c*/ 	.short	0x010a
        /*060e*/ 	.byte	0x06
	.zero		1


	//   ....[81]....
        /*0610*/ 	.word	0x00004d30
        /*0614*/ 	.word	0x000000ff
        /*0618*/ 	.word	0x00000048
        /*061c*/ 	.short	0x010b
        /*061e*/ 	.byte	0x06
	.zero		1


	//   ....[82]....
        /*0620*/ 	.word	0x00004d50
        /*0624*/ 	.word	0x000000ff
        /*0628*/ 	.word	0x00000000
        /*062c*/ 	.short	0x0101
        /*062e*/ 	.byte	0x0d
	.zero		1


	//   ....[83]....
        /*0630*/ 	.word	0x00004d80
        /*0634*/ 	.word	0x000000ff
        /*0638*/ 	.word	0x00000050
        /*063c*/ 	.short	0x010a
        /*063e*/ 	.byte	0x06
	.zero		1


	//   ....[84]....
        /*0640*/ 	.word	0x00004dc0
        /*0644*/ 	.word	0x00000000
        /*0648*/ 	.word	0x00000058
        /*064c*/ 	.short	0x010a
        /*064e*/ 	.byte	0xff
	.zero		1


	//   ....[85]....
        /*0650*/ 	.word	0x00005100
        /*0654*/ 	.word	0x00000000
        /*0658*/ 	.word	0x00000070
        /*065c*/ 	.short	0x010a
        /*065e*/ 	.byte	0xff
	.zero		1


	//   ....[86]....
        /*0660*/ 	.word	0x00005210
        /*0664*/ 	.word	0x00000000
        /*0668*/ 	.word	0x00000000
        /*066c*/ 	.short	0x0101
        /*066e*/ 	.byte	0xff
	.zero		1


	//   ....[87]....
        /*0670*/ 	.word	0x00005c70
        /*0674*/ 	.word	0x00000003
        /*0678*/ 	.word	0x00000040
        /*067c*/ 	.short	0x010a
        /*067e*/ 	.byte	0xff
	.zero		1


	//   ....[88]....
        /*0680*/ 	.word	0x00005cb0
        /*0684*/ 	.word	0x000000ab
        /*0688*/ 	.word	0x00000090
        /*068c*/ 	.short	0x010a
        /*068e*/ 	.byte	0xff
	.zero		1


	//   ....[89]....
        /*0690*/ 	.word	0x00005df0
        /*0694*/ 	.word	0x00000003
        /*0698*/ 	.word	0x00000040
        /*069c*/ 	.short	0x010a
        /*069e*/ 	.byte	0xff
	.zero		1


	//   ....[90]....
        /*06a0*/ 	.word	0x00005f30
        /*06a4*/ 	.word	0x00000000
        /*06a8*/ 	.word	0x00000000
        /*06ac*/ 	.short	0x0101
        /*06ae*/ 	.byte	0xff
	.zero		1


	//   ....[91]....
        /*06b0*/ 	.word	0x00005fb0
        /*06b4*/ 	.word	0x000000ab
        /*06b8*/ 	.word	0x00000090
        /*06bc*/ 	.short	0x010a
        /*06be*/ 	.byte	0xff
	.zero		1


	//   ....[92]....
        /*06c0*/ 	.word	0x00007340
        /*06c4*/ 	.word	0x0000007c
        /*06c8*/ 	.word	0x00000040
        /*06cc*/ 	.short	0x010a
        /*06ce*/ 	.byte	0xff
	.zero		1


	//   ....[93]....
        /*06d0*/ 	.word	0x00007410
        /*06d4*/ 	.word	0x0000007c
        /*06d8*/ 	.word	0x00000040
        /*06dc*/ 	.short	0x010a
        /*06de*/ 	.byte	0xff
	.zero		1


	//   ....[94]....
        /*06e0*/ 	.word	0x00007570
        /*06e4*/ 	.word	0x00000003
        /*06e8*/ 	.word	0x00000000
        /*06ec*/ 	.short	0x0101
        /*06ee*/ 	.byte	0xff
	.zero		1


	//   ....[95]....
        /*06f0*/ 	.word	0x00007850
        /*06f4*/ 	.word	0x000000ab
        /*06f8*/ 	.word	0x00000000
        /*06fc*/ 	.short	0x0101
        /*06fe*/ 	.byte	0xff
	.zero		1


	//   ....[96]....
        /*0700*/ 	.word	0x00008ac0
        /*0704*/ 	.word	0x00000003
        /*0708*/ 	.word	0x000000e0
        /*070c*/ 	.short	0x010a
        /*070e*/ 	.byte	0xff
	.zero		1


	//   ....[97]....
        /*0710*/ 	.word	0x00008b20
        /*0714*/ 	.word	0x00000002
        /*0718*/ 	.word	0x00000020
        /*071c*/ 	.short	0x010a
        /*071e*/ 	.byte	0xff
	.zero		1


	//   ....[98]....
        /*0720*/ 	.word	0x00008b80
        /*0724*/ 	.word	0x00000002
        /*0728*/ 	.word	0x00000020
        /*072c*/ 	.short	0x010a
        /*072e*/ 	.byte	0xff
	.zero		1


	//   ....[99]....
        /*0730*/ 	.word	0x00008bd0
        /*0734*/ 	.word	0x00000002
        /*0738*/ 	.word	0x00000070
        /*073c*/ 	.short	0x010a
        /*073e*/ 	.byte	0xff
	.zero		1


	//   ....[100]....
        /*0740*/ 	.word	0x00008c30
        /*0744*/ 	.word	0x00000000
        /*0748*/ 	.word	0x00000000
        /*074c*/ 	.short	0x010a
        /*074e*/ 	.byte	0xff
	.zero		1


	//   ....[101]....
        /*0750*/ 	.word	0x00008c90
        /*0754*/ 	.word	0x00000000
        /*0758*/ 	.word	0x00000000
        /*075c*/ 	.short	0x010a
        /*075e*/ 	.byte	0xff
	.zero		1


	//   ....[102]....
        /*0760*/ 	.word	0x00008cf0
        /*0764*/ 	.word	0x00000000
        /*0768*/ 	.word	0x00000000
        /*076c*/ 	.short	0x010a
        /*076e*/ 	.byte	0xff
	.zero		1


	//   ....[103]....
        /*0770*/ 	.word	0x00008d40
        /*0774*/ 	.word	0x00000000
        /*0778*/ 	.word	0x000000d0
        /*077c*/ 	.short	0x010a
        /*077e*/ 	.byte	0xff
	.zero		1


	//   ....[104]....
        /*0780*/ 	.word	0x00008da0
        /*0784*/ 	.word	0x00000000
        /*0788*/ 	.word	0x00000080
        /*078c*/ 	.short	0x010a
        /*078e*/ 	.byte	0xff
	.zero		1


	//   ....[105]....
        /*0790*/ 	.word	0x00008df0
        /*0794*/ 	.word	0x00000000
        /*0798*/ 	.word	0x00000070
        /*079c*/ 	.short	0x010a
        /*079e*/ 	.byte	0xff
	.zero		1


	//   ....[106]....
        /*07a0*/ 	.word	0x00008e50
        /*07a4*/ 	.word	0x00000000
        /*07a8*/ 	.word	0x00000080
        /*07ac*/ 	.short	0x010a
        /*07ae*/ 	.byte	0xff
	.zero		1


	//   ....[107]....
        /*07b0*/ 	.word	0x00008eb0
        /*07b4*/ 	.word	0x00000004
        /*07b8*/ 	.word	0x00000008
        /*07bc*/ 	.short	0x010a
        /*07be*/ 	.byte	0xff
	.zero		1


	//   ....[108]....
        /*07c0*/ 	.word	0x00008f90
        /*07c4*/ 	.word	0x00000002
        /*07c8*/ 	.word	0x00000008
        /*07cc*/ 	.short	0x010a
        /*07ce*/ 	.byte	0xff
	.zero		1


	//   ....[109]....
        /*07d0*/ 	.word	0x00008fe0
        /*07d4*/ 	.word	0x00000000
        /*07d8*/ 	.word	0x00000070
        /*07dc*/ 	.short	0x010a
        /*07de*/ 	.byte	0xff
	.zero		1


	//   ....[110]....
        /*07e0*/ 	.word	0x00009040
        /*07e4*/ 	.word	0x00000000
        /*07e8*/ 	.word	0x000000b0
        /*07ec*/ 	.short	0x010a
        /*07ee*/ 	.byte	0xff
	.zero		1


	//   ....[111]....
        /*07f0*/ 	.word	0x000090a0
        /*07f4*/ 	.word	0x00000000
        /*07f8*/ 	.word	0x00000000
        /*07fc*/ 	.short	0x010a
        /*07fe*/ 	.byte	0xff
	.zero		1


	//   ....[112]....
        /*0800*/ 	.word	0x00009100
        /*0804*/ 	.word	0x00000000
        /*0808*/ 	.word	0x00000000
        /*080c*/ 	.short	0x010a
        /*080e*/ 	.byte	0xff
	.zero		1


	//   ....[113]....
        /*0810*/ 	.word	0x00009160
        /*0814*/ 	.word	0x00000000
        /*0818*/ 	.word	0x00000000
        /*081c*/ 	.short	0x010a
        /*081e*/ 	.byte	0xff
	.zero		1


	//   ....[114]....
        /*0820*/ 	.word	0x000091c0
        /*0824*/ 	.word	0x00000000
        /*0828*/ 	.word	0x00000000
        /*082c*/ 	.short	0x010a
        /*082e*/ 	.byte	0xff
	.zero		1


	//   ....[115]....
        /*0830*/ 	.word	0x00009220
        /*0834*/ 	.word	0x00000000
        /*0838*/ 	.word	0x000000f0
        /*083c*/ 	.short	0x010a
        /*083e*/ 	.byte	0xff
	.zero		1


	//   ....[116]....
        /*0840*/ 	.word	0x00009270
        /*0844*/ 	.word	0x00000000
        /*0848*/ 	.word	0x00000070
        /*084c*/ 	.short	0x010a
        /*084e*/ 	.byte	0xff
	.zero		1


	//   ....[117]....
        /*0850*/ 	.word	0x000092d0
        /*0854*/ 	.word	0x00000000
        /*0858*/ 	.word	0x00000068
        /*085c*/ 	.short	0x010a
        /*085e*/ 	.byte	0xff
	.zero		1


	//   ....[118]....
        /*0860*/ 	.word	0x00009330
        /*0864*/ 	.word	0x00000003
        /*0868*/ 	.word	0x00000050
        /*086c*/ 	.short	0x010a
        /*086e*/ 	.byte	0xff
	.zero		1


	//   ....[119]....
        /*0870*/ 	.word	0x00009390
        /*0874*/ 	.word	0x00000003
        /*0878*/ 	.word	0x00000058
        /*087c*/ 	.short	0x010a
        /*087e*/ 	.byte	0xff
	.zero		1


	//   ....[120]....
        /*0880*/ 	.word	0x000093f0
        /*0884*/ 	.word	0x00000000
        /*0888*/ 	.word	0x00000050
        /*088c*/ 	.short	0x010a
        /*088e*/ 	.byte	0xff
	.zero		1


	//   ....[121]....
        /*0890*/ 	.word	0x00009440
        /*0894*/ 	.word	0x00000000
        /*0898*/ 	.word	0x00000070
        /*089c*/ 	.short	0x010a
        /*089e*/ 	.byte	0xff
	.zero		1


	//   ....[122]....
        /*08a0*/ 	.word	0x00009490
        /*08a4*/ 	.word	0x00000003
        /*08a8*/ 	.word	0x00000040
        /*08ac*/ 	.short	0x010a
        /*08ae*/ 	.byte	0xff
	.zero		1


	//   ....[123]....
        /*08b0*/ 	.word	0x000094e0
        /*08b4*/ 	.word	0x000000ab
        /*08b8*/ 	.word	0x00000090
        /*08bc*/ 	.short	0x010a
        /*08be*/ 	.byte	0xff
	.zero		1


	//   ....[124]....
        /*08c0*/ 	.word	0x00009530
        /*08c4*/ 	.word	0x0000007c
        /*08c8*/ 	.word	0x00000040
        /*08cc*/ 	.short	0x010a
        /*08ce*/ 	.byte	0xff
	.zero		1


	//----- nvinfo : EIATTR_NUM_MBARRIERS
	.align		4
.L_47:
        /*08d0*/ 	.byte	0x03, 0x38
        /*08d2*/ 	.short	0x001f


	//----- nvinfo : EIATTR_EXIT_INSTR_OFFSETS
	.align		4
        /*08d4*/ 	.byte	0x04, 0x1c
        /*08d6*/ 	.short	(.L_49 - .L_48)


	//   ....[0]....
.L_48:
        /*08d8*/ 	.word	0x00002800


	//   ....[1]....
        /*08dc*/ 	.word	0x00002d00


	//   ....[2]....
        /*08e0*/ 	.word	0x00002d60


	//   ....[3]....
        /*08e4*/ 	.word	0x000040e0


	//   ....[4]....
        /*08e8*/ 	.word	0x00004df0


	//   ....[5]....
        /*08ec*/ 	.word	0x00004e30


	//   ....[6]....
        /*08f0*/ 	.word	0x00008ab0


	//----- nvinfo : EIATTR_MAX_THREADS
	.align		4
.L_49:
        /*08f4*/ 	.byte	0x04, 0x05
        /*08f6*/ 	.short	(.L_51 - .L_50)
.L_50:
        /*08f8*/ 	.word	0x00000100
        /*08fc*/ 	.word	0x00000001
        /*0900*/ 	.word	0x00000001


	//----- nvinfo : EIATTR_CRS_STACK_SIZE
	.align		4
.L_51:
        /*0904*/ 	.byte	0x04, 0x1e
        /*0906*/ 	.short	(.L_53 - .L_52)
.L_52:
        /*0908*/ 	.word	0x00000000


	//----- nvinfo : EIATTR_CBANK_PARAM_SIZE
	.align		4
.L_53:
        /*090c*/ 	.byte	0x03, 0x19
        /*090e*/ 	.short	0x0800


	//----- nvinfo : EIATTR_PARAM_CBANK
	.align		4
        /*0910*/ 	.byte	0x04, 0x0a
        /*0912*/ 	.short	(.L_55 - .L_54)
	.align		4
.L_54:
        /*0914*/ 	.word	index@(.nv.constant0._ZN7cutlass13device_kernelINS_4gemm6kernel13GemmUniversalIN4cute5tupleIJiiiiEEENS1_10collective13CollectiveMmaINS1_35MainloopSm100TmaUmmaWarpSpecializedILi4ELi2ELi4ENS5_IJNS4_1CILi2EEENSA_ILi1EEESC_EEEEENS5_IJNSA_ILi256EEENSA_ILi128EEESG_EEEaNS5_IJlSC_lEEEaSI_NS4_8TiledMMAINS4_8MMA_AtomIJNS4_21SM100_MMA_S8_2x1SM_SSIaaiLi256ELi128ELNS4_4UMMA5MajorE0ELSN_0ELNSM_8SaturateE0EEEEEENS4_6LayoutINS5_IJSC_SC_SC_EEENS5_IJNSA_ILi0EEEST_ST_EEEEENS5_IJNS4_10UnderscoreESW_SW_EEEEENS4_18SM100_TMA_2SM_LOADENS4_14ComposedLayoutINS4_7SwizzleILi3ELi4ELi3EEENS4_18smem_ptr_flag_bitsILi8EEENSR_INS5_IJNSA_ILi8EEESG_EEENS5_IJSG_SC_EEEEEEEvNS4_8identityESZ_S19_vS1A_EENS_8epilogue10collective18CollectiveEpilogueINS1C_23Sm100TmaWarpSpecializedILi2ELi2ELi64ELb0ELb0EEEJNS5_IJSG_SG_SG_EEENS5_IJNSR_ISG_SC_EENSR_INSA_ILi64EEESC_EEEEEaSI_aSI_NS1C_6fusion15FusionCallbacksIS1G_NS1M_17LinearCombinationIaiaiLNS_15FloatRoundStyleE2EEES1H_S1L_JEEENS4_5SM1004TMEM4LOAD26SM100_TMEM_LOAD_32dp32b64xENS4_13SM90_TMA_LOADENS10_INS11_ILi2ELi4ELi3EEES14_NSR_INS5_IJS15_S1J_EEENS5_IJS1J_SC_EEEEEEENS4_39AutoVectorizingCopyWithAssumedAlignmentILi128EEENS4_14SM90_TMA_STOREES21_S23_S23_EEEvvEEEEvNT_6ParamsE)
        /*0918*/ 	.short	0x0380
        /*091a*/ 	.short	0x0800


	//----- nvinfo : EIATTR_SW_WAR
	.align		4
.L_55:
        /*091c*/ 	.byte	0x04, 0x36
        /*091e*/ 	.short	(.L_57 - .L_56)
.L_56:
        /*0920*/ 	.word	0x00000008
.L_57:


//--------------------- .nv.callgraph             --------------------------
	.section	.nv.callgraph,"",@"SHT_CUDA_CALLGRAPH"
	.align	4
	.sectionentsize	8
	.align		4
        /*0000*/ 	.word	0x00000000
	.align		4
        /*0004*/ 	.word	0xffffffff
	.align		4
        /*0008*/ 	.word	index@(_ZN7cutlass13device_kernelINS_4gemm6kernel13GemmUniversalIN4cute5tupleIJiiiiEEENS1_10collective13CollectiveMmaINS1_35MainloopSm100TmaUmmaWarpSpecializedILi4ELi2ELi4ENS5_IJNS4_1CILi2EEENSA_ILi1EEESC_EEEEENS5_IJNSA_ILi256EEENSA_ILi128EEESG_EEEaNS5_IJlSC_lEEEaSI_NS4_8TiledMMAINS4_8MMA_AtomIJNS4_21SM100_MMA_S8_2x1SM_SSIaaiLi256ELi128ELNS4_4UMMA5MajorE0ELSN_0ELNSM_8SaturateE0EEEEEENS4_6LayoutINS5_IJSC_SC_SC_EEENS5_IJNSA_ILi0EEEST_ST_EEEEENS5_IJNS4_10UnderscoreESW_SW_EEEEENS4_18SM100_TMA_2SM_LOADENS4_14ComposedLayoutINS4_7SwizzleILi3ELi4ELi3EEENS4_18smem_ptr_flag_bitsILi8EEENSR_INS5_IJNSA_ILi8EEESG_EEENS5_IJSG_SC_EEEEEEEvNS4_8identityESZ_S19_vS1A_EENS_8epilogue10collective18CollectiveEpilogueINS1C_23Sm100TmaWarpSpecializedILi2ELi2ELi64ELb0ELb0EEEJNS5_IJSG_SG_SG_EEENS5_IJNSR_ISG_SC_EENSR_INSA_ILi64EEESC_EEEEEaSI_aSI_NS1C_6fusion15FusionCallbacksIS1G_NS1M_17LinearCombinationIaiaiLNS_15FloatRoundStyleE2EEES1H_S1L_JEEENS4_5SM1004TMEM4LOAD26SM100_TMEM_LOAD_32dp32b64xENS4_13SM90_TMA_LOADENS10_INS11_ILi2ELi4ELi3EEES14_NSR_INS5_IJS15_S1J_EEENS5_IJS1J_SC_EEEEEEENS4_39AutoVectorizingCopyWithAssumedAlignmentILi128EEENS4_14SM90_TMA_STOREES21_S23_S23_EEEvvEEEEvNT_6ParamsE)
	.align		4
        /*000c*/ 	.word	index@(__assertfail)
	.align		4
        /*0010*/ 	.word	0x00000000
	.align		4
        /*0014*/ 	.word	0xfffffffe
	.align		4
        /*0018*/ 	.word	0x00000000
	.align		4
        /*001c*/ 	.word	0xfffffffd
	.align		4
        /*0020*/ 	.word	0x00000000
	.align		4
        /*0024*/ 	.word	0xfffffffc


//--------------------- .nv.constant4             --------------------------
	.section	.nv.constant4,"a",@progbits
	.align	8
	.align		8
.nv.constant4:
        /*0000*/ 	.dword	__assertfail
	.align		8
        /*0008*/ 	.dword	__unnamed_1
	.align		8
        /*0010*/ 	.dword	__unnamed_2
	.align		8
        /*0018*/ 	.dword	_ZN40_INTERNAL_2d7506f4_4_k_cu_30681f15_107704cuda3std3__45__cpo5beginE
	.align		8
        /*0020*/ 	.dword	_ZN40_INTERNAL_2d7506f4_4_k_cu_30681f15_107704cuda3std3__45__cpo3endE
	.align		8
        /*0028*/ 	.dword	_ZN40_INTERNAL_2d7506f4_4_k_cu_30681f15_107704cuda3std3__45__cpo6cbeginE
	.align		8
        /*0030*/ 	.dword	_ZN40_INTERNAL_2d7506f4_4_k_cu_30681f15_107704cuda3std3__45__cpo4cendE
	.align		8
        /*0038*/ 	.dword	_ZN40_INTERNAL_2d7506f4_4_k_cu_30681f15_107704cuda3std3__442_GLOBAL__N__2d7506f4_4_k_cu_30681f15_107706ignoreE
	.align		8
        /*0040*/ 	.dword	_ZN40_INTERNAL_2d7506f4_4_k_cu_30681f15_107704cuda3std3__419piecewise_constructE
	.align		8
        /*0048*/ 	.dword	_ZN40_INTERNAL_2d7506f4_4_k_cu_30681f15_107704cuda3std3__48in_placeE
	.align		8
        /*0050*/ 	.dword	_ZN40_INTERNAL_2d7506f4_4_k_cu_30681f15_107704cuda3std6ranges3__45__cpo4swapE
	.align		8
        /*0058*/ 	.dword	_ZN40_INTERNAL_2d7506f4_4_k_cu_30681f15_107704cuda3std6ranges3__45__cpo9iter_moveE
	.align		8
        /*0060*/ 	.dword	_ZN40_INTERNAL_2d7506f4_4_k_cu_30681f15_107704cute7productE
	.align		8
        /*0068*/ 	.dword	_ZN40_INTERNAL_2d7506f4_4_k_cu_30681f15_107704cute1_E
	.align		8
        /*0070*/ 	.dword	$str$25
	.align		8
        /*0078*/ 	.dword	$str$26
	.align		8
        /*0080*/ 	.dword	$str$27
	.align		8
        /*0088*/ 	.dword	$str$28


//--------------------- .text._ZN7cutlass13device_kernelINS_4gemm6kernel13GemmUniversalIN4cute5tupleIJiiiiEEENS1_10collective13CollectiveMmaINS1_35MainloopSm100TmaUmmaWarpSpecializedILi4ELi2ELi4ENS5_IJNS4_1CILi2EEENSA_ILi1EEESC_EEEEENS5_IJNSA_ILi256EEENSA_ILi128EEESG_EEEaNS5_IJlSC_lEEEaSI_NS4_8TiledMMAINS4_8MMA_AtomIJNS4_21SM100_MMA_S8_2x1SM_SSIaaiLi256ELi128ELNS4_4UMMA5MajorE0ELSN_0ELNSM_8SaturateE0EEEEEENS4_6LayoutINS5_IJSC_SC_SC_EEENS5_IJNSA_ILi0EEEST_ST_EEEEENS5_IJNS4_10UnderscoreESW_SW_EEEEENS4_18SM100_TMA_2SM_LOADENS4_14ComposedLayoutINS4_7SwizzleILi3ELi4ELi3EEENS4_18smem_ptr_flag_bitsILi8EEENSR_INS5_IJNSA_ILi8EEESG_EEENS5_IJSG_SC_EEEEEEEvNS4_8identityESZ_S19_vS1A_EENS_8epilogue10collective18CollectiveEpilogueINS1C_23Sm100TmaWarpSpecializedILi2ELi2ELi64ELb0ELb0EEEJNS5_IJSG_SG_SG_EEENS5_IJNSR_ISG_SC_EENSR_INSA_ILi64EEESC_EEEEEaSI_aSI_NS1C_6fusion15FusionCallbacksIS1G_NS1M_17LinearCombinationIaiaiLNS_15FloatRoundStyleE2EEES1H_S1L_JEEENS4_5SM1004TMEM4LOAD26SM100_TMEM_LOAD_32dp32b64xENS4_13SM90_TMA_LOADENS10_INS11_ILi2ELi4ELi3EEES14_NSR_INS5_IJS15_S1J_EEENS5_IJS1J_SC_EEEEEEENS4_39AutoVectorizingCopyWithAssumedAlignmentILi128EEENS4_14SM90_TMA_STOREES21_S23_S23_EEEvvEEEEvNT_6ParamsE --------------------------
	.section	.text._ZN7cutlass13device_kernelINS_4gemm6kernel13GemmUniversalIN4cute5tupleIJiiiiEEENS1_10collective13CollectiveMmaINS1_35MainloopSm100TmaUmmaWarpSpecializedILi4ELi2ELi4ENS5_IJNS4_1CILi2EEENSA_ILi1EEESC_EEEEENS5_IJNSA_ILi256EEENSA_ILi128EEESG_EEEaNS5_IJlSC_lEEEaSI_NS4_8TiledMMAINS4_8MMA_AtomIJNS4_21SM100_MMA_S8_2x1SM_SSIaaiLi256ELi128ELNS4_4UMMA5MajorE0ELSN_0ELNSM_8SaturateE0EEEEEENS4_6LayoutINS5_IJSC_SC_SC_EEENS5_IJNSA_ILi0EEEST_ST_EEEEENS5_IJNS4_10UnderscoreESW_SW_EEEEENS4_18SM100_TMA_2SM_LOADENS4_14ComposedLayoutINS4_7SwizzleILi3ELi4ELi3EEENS4_18smem_ptr_flag_bitsILi8EEENSR_INS5_IJNSA_ILi8EEESG_EEENS5_IJSG_SC_EEEEEEEvNS4_8identityESZ_S19_vS1A_EENS_8epilogue10collective18CollectiveEpilogueINS1C_23Sm100TmaWarpSpecializedILi2ELi2ELi64ELb0ELb0EEEJNS5_IJSG_SG_SG_EEENS5_IJNSR_ISG_SC_EENSR_INSA_ILi64EEESC_EEEEEaSI_aSI_NS1C_6fusion15FusionCallbacksIS1G_NS1M_17LinearCombinationIaiaiLNS_15FloatRoundStyleE2EEES1H_S1L_JEEENS4_5SM1004TMEM4LOAD26SM100_TMEM_LOAD_32dp32b64xENS4_13SM90_TMA_LOADENS10_INS11_ILi2ELi4ELi3EEES14_NSR_INS5_IJS15_S1J_EEENS5_IJS1J_SC_EEEEEEENS4_39AutoVectorizingCopyWithAssumedAlignmentILi128EEENS4_14SM90_TMA_STOREES21_S23_S23_EEEvvEEEEvNT_6ParamsE,"ax",@progbits
	.align	128
.text._ZN7cutlass13device_kernelINS_4gemm6kernel13GemmUniversalIN4cute5tupleIJiiiiEEENS1_10collective13CollectiveMmaINS1_35MainloopSm100TmaUmmaWarpSpecializedILi4ELi2ELi4ENS5_IJNS4_1CILi2EEENSA_ILi1EEESC_EEEEENS5_IJNSA_ILi256EEENSA_ILi128EEESG_EEEaNS5_IJlSC_lEEEaSI_NS4_8TiledMMAINS4_8MMA_AtomIJNS4_21SM100_MMA_S8_2x1SM_SSIaaiLi256ELi128ELNS4_4UMMA5MajorE0ELSN_0ELNSM_8SaturateE0EEEEEENS4_6LayoutINS5_IJSC_SC_SC_EEENS5_IJNSA_ILi0EEEST_ST_EEEEENS5_IJNS4_10UnderscoreESW_SW_EEEEENS4_18SM100_TMA_2SM_LOADENS4_14ComposedLayoutINS4_7SwizzleILi3ELi4ELi3EEENS4_18smem_ptr_flag_bitsILi8EEENSR_INS5_IJNSA_ILi8EEESG_EEENS5_IJSG_SC_EEEEEEEvNS4_8identityESZ_S19_vS1A_EENS_8epilogue10collective18CollectiveEpilogueINS1C_23Sm100TmaWarpSpecializedILi2ELi2ELi64ELb0ELb0EEEJNS5_IJSG_SG_SG_EEENS5_IJNSR_ISG_SC_EENSR_INSA_ILi64EEESC_EEEEEaSI_aSI_NS1C_6fusion15FusionCallbacksIS1G_NS1M_17LinearCombinationIaiaiLNS_15FloatRoundStyleE2EEES1H_S1L_JEEENS4_5SM1004TMEM4LOAD26SM100_TMEM_LOAD_32dp32b64xENS4_13SM90_TMA_LOADENS10_INS11_ILi2ELi4ELi3EEES14_NSR_INS5_IJS15_S1J_EEENS5_IJS1J_SC_EEEEEEENS4_39AutoVectorizingCopyWithAssumedAlignmentILi128EEENS4_14SM90_TMA_STOREES21_S23_S23_EEEvvEEEEvNT_6ParamsE:
        .type           _ZN7cutlass13device_kernelINS_4gemm6kernel13GemmUniversalIN4cute5tupleIJiiiiEEENS1_10collective13CollectiveMmaINS1_35MainloopSm100TmaUmmaWarpSpecializedILi4ELi2ELi4ENS5_IJNS4_1CILi2EEENSA_ILi1EEESC_EEEEENS5_IJNSA_ILi256EEENSA_ILi128EEESG_EEEaNS5_IJlSC_lEEEaSI_NS4_8TiledMMAINS4_8MMA_AtomIJNS4_21SM100_MMA_S8_2x1SM_SSIaaiLi256ELi128ELNS4_4UMMA5MajorE0ELSN_0ELNSM_8SaturateE0EEEEEENS4_6LayoutINS5_IJSC_SC_SC_EEENS5_IJNSA_ILi0EEEST_ST_EEEEENS5_IJNS4_10UnderscoreESW_SW_EEEEENS4_18SM100_TMA_2SM_LOADENS4_14ComposedLayoutINS4_7SwizzleILi3ELi4ELi3EEENS4_18smem_ptr_flag_bitsILi8EEENSR_INS5_IJNSA_ILi8EEESG_EEENS5_IJSG_SC_EEEEEEEvNS4_8identityESZ_S19_vS1A_EENS_8epilogue10collective18CollectiveEpilogueINS1C_23Sm100TmaWarpSpecializedILi2ELi2ELi64ELb0ELb0EEEJNS5_IJSG_SG_SG_EEENS5_IJNSR_ISG_SC_EENSR_INSA_ILi64EEESC_EEEEEaSI_aSI_NS1C_6fusion15FusionCallbacksIS1G_NS1M_17LinearCombinationIaiaiLNS_15FloatRoundStyleE2EEES1H_S1L_JEEENS4_5SM1004TMEM4LOAD26SM100_TMEM_LOAD_32dp32b64xENS4_13SM90_TMA_LOADENS10_INS11_ILi2ELi4ELi3EEES14_NSR_INS5_IJS15_S1J_EEENS5_IJS1J_SC_EEEEEEENS4_39AutoVectorizingCopyWithAssumedAlignmentILi128EEENS4_14SM90_TMA_STOREES21_S23_S23_EEEvvEEEEvNT_6ParamsE,@function
        .size           _ZN7cutlass13device_kernelINS_4gemm6kernel13GemmUniversalIN4cute5tupleIJiiiiEEENS1_10collective13CollectiveMmaINS1_35MainloopSm100TmaUmmaWarpSpecializedILi4ELi2ELi4ENS5_IJNS4_1CILi2EEENSA_ILi1EEESC_EEEEENS5_IJNSA_ILi256EEENSA_ILi128EEESG_EEEaNS5_IJlSC_lEEEaSI_NS4_8TiledMMAINS4_8MMA_AtomIJNS4_21SM100_MMA_S8_2x1SM_SSIaaiLi256ELi128ELNS4_4UMMA5MajorE0ELSN_0ELNSM_8SaturateE0EEEEEENS4_6LayoutINS5_IJSC_SC_SC_EEENS5_IJNSA_ILi0EEEST_ST_EEEEENS5_IJNS4_10UnderscoreESW_SW_EEEEENS4_18SM100_TMA_2SM_LOADENS4_14ComposedLayoutINS4_7SwizzleILi3ELi4ELi3EEENS4_18smem_ptr_flag_bitsILi8EEENSR_INS5_IJNSA_ILi8EEESG_EEENS5_IJSG_SC_EEEEEEEvNS4_8identityESZ_S19_vS1A_EENS_8epilogue10collective18CollectiveEpilogueINS1C_23Sm100TmaWarpSpecializedILi2ELi2ELi64ELb0ELb0EEEJNS5_IJSG_SG_SG_EEENS5_IJNSR_ISG_SC_EENSR_INSA_ILi64EEESC_EEEEEaSI_aSI_NS1C_6fusion15FusionCallbacksIS1G_NS1M_17LinearCombinationIaiaiLNS_15FloatRoundStyleE2EEES1H_S1L_JEEENS4_5SM1004TMEM4LOAD26SM100_TMEM_LOAD_32dp32b64xENS4_13SM90_TMA_LOADENS10_INS11_ILi2ELi4ELi3EEES14_NSR_INS5_IJS15_S1J_EEENS5_IJS1J_SC_EEEEEEENS4_39AutoVectorizingCopyWithAssumedAlignmentILi128EEENS4_14SM90_TMA_STOREES21_S23_S23_EEEvvEEEEvNT_6ParamsE,(.L_x_163 - _ZN7cutlass13device_kernelINS_4gemm6kernel13GemmUniversalIN4cute5tupleIJiiiiEEENS1_10collective13CollectiveMmaINS1_35MainloopSm100TmaUmmaWarpSpecializedILi4ELi2ELi4ENS5_IJNS4_1CILi2EEENSA_ILi1EEESC_EEEEENS5_IJNSA_ILi256EEENSA_ILi128EEESG_EEEaNS5_IJlSC_lEEEaSI_NS4_8TiledMMAINS4_8MMA_AtomIJNS4_21SM100_MMA_S8_2x1SM_SSIaaiLi256ELi128ELNS4_4UMMA5MajorE0ELSN_0ELNSM_8SaturateE0EEEEEENS4_6LayoutINS5_IJSC_SC_SC_EEENS5_IJNSA_ILi0EEEST_ST_EEEEENS5_IJNS4_10UnderscoreESW_SW_EEEEENS4_18SM100_TMA_2SM_LOADENS4_14ComposedLayoutINS4_7SwizzleILi3ELi4ELi3EEENS4_18smem_ptr_flag_bitsILi8EEENSR_INS5_IJNSA_ILi8EEESG_EEENS5_IJSG_SC_EEEEEEEvNS4_8identityESZ_S19_vS1A_EENS_8epilogue10collective18CollectiveEpilogueINS1C_23Sm100TmaWarpSpecializedILi2ELi2ELi64ELb0ELb0EEEJNS5_IJSG_SG_SG_EEENS5_IJNSR_ISG_SC_EENSR_INSA_ILi64EEESC_EEEEEaSI_aSI_NS1C_6fusion15FusionCallbacksIS1G_NS1M_17LinearCombinationIaiaiLNS_15FloatRoundStyleE2EEES1H_S1L_JEEENS4_5SM1004TMEM4LOAD26SM100_TMEM_LOAD_32dp32b64xENS4_13SM90_TMA_LOADENS10_INS11_ILi2ELi4ELi3EEES14_NSR_INS5_IJS15_S1J_EEENS5_IJS1J_SC_EEEEEEENS4_39AutoVectorizingCopyWithAssumedAlignmentILi128EEENS4_14SM90_TMA_STOREES21_S23_S23_EEEvvEEEEvNT_6ParamsE)
        .other          _ZN7cutlass13device_kernelINS_4gemm6kernel13GemmUniversalIN4cute5tupleIJiiiiEEENS1_10collective13CollectiveMmaINS1_35MainloopSm100TmaUmmaWarpSpecializedILi4ELi2ELi4ENS5_IJNS4_1CILi2EEENSA_ILi1EEESC_EEEEENS5_IJNSA_ILi256EEENSA_ILi128EEESG_EEEaNS5_IJlSC_lEEEaSI_NS4_8TiledMMAINS4_8MMA_AtomIJNS4_21SM100_MMA_S8_2x1SM_SSIaaiLi256ELi128ELNS4_4UMMA5MajorE0ELSN_0ELNSM_8SaturateE0EEEEEENS4_6LayoutINS5_IJSC_SC_SC_EEENS5_IJNSA_ILi0EEEST_ST_EEEEENS5_IJNS4_10UnderscoreESW_SW_EEEEENS4_18SM100_TMA_2SM_LOADENS4_14ComposedLayoutINS4_7SwizzleILi3ELi4ELi3EEENS4_18smem_ptr_flag_bitsILi8EEENSR_INS5_IJNSA_ILi8EEESG_EEENS5_IJSG_SC_EEEEEEEvNS4_8identityESZ_S19_vS1A_EENS_8epilogue10collective18CollectiveEpilogueINS1C_23Sm100TmaWarpSpecializedILi2ELi2ELi64ELb0ELb0EEEJNS5_IJSG_SG_SG_EEENS5_IJNSR_ISG_SC_EENSR_INSA_ILi64EEESC_EEEEEaSI_aSI_NS1C_6fusion15FusionCallbacksIS1G_NS1M_17LinearCombinationIaiaiLNS_15FloatRoundStyleE2EEES1H_S1L_JEEENS4_5SM1004TMEM4LOAD26SM100_TMEM_LOAD_32dp32b64xENS4_13SM90_TMA_LOADENS10_INS11_ILi2ELi4ELi3EEES14_NSR_INS5_IJS15_S1J_EEENS5_IJS1J_SC_EEEEEEENS4_39AutoVectorizingCopyWithAssumedAlignmentILi128EEENS4_14SM90_TMA_STOREES21_S23_S23_EEEvvEEEEvNT_6ParamsE,@"STO_CUDA_ENTRY STV_DEFAULT"
_ZN7cutlass13device_kernelINS_4gemm6kernel13GemmUniversalIN4cute5tupleIJiiiiEEENS1_10collective13CollectiveMmaINS1_35MainloopSm100TmaUmmaWarpSpecializedILi4ELi2ELi4ENS5_IJNS4_1CILi2EEENSA_ILi1EEESC_EEEEENS5_IJNSA_ILi256EEENSA_ILi128EEESG_EEEaNS5_IJlSC_lEEEaSI_NS4_8TiledMMAINS4_8MMA_AtomIJNS4_21SM100_MMA_S8_2x1SM_SSIaaiLi256ELi128ELNS4_4UMMA5MajorE0ELSN_0ELNSM_8SaturateE0EEEEEENS4_6LayoutINS5_IJSC_SC_SC_EEENS5_IJNSA_ILi0EEEST_ST_EEEEENS5_IJNS4_10UnderscoreESW_SW_EEEEENS4_18SM100_TMA_2SM_LOADENS4_14ComposedLayoutINS4_7SwizzleILi3ELi4ELi3EEENS4_18smem_ptr_flag_bitsILi8EEENSR_INS5_IJNSA_ILi8EEESG_EEENS5_IJSG_SC_EEEEEEEvNS4_8identityESZ_S19_vS1A_EENS_8epilogue10collective18CollectiveEpilogueINS1C_23Sm100TmaWarpSpecializedILi2ELi2ELi64ELb0ELb0EEEJNS5_IJSG_SG_SG_EEENS5_IJNSR_ISG_SC_EENSR_INSA_ILi64EEESC_EEEEEaSI_aSI_NS1C_6fusion15FusionCallbacksIS1G_NS1M_17LinearCombinationIaiaiLNS_15FloatRoundStyleE2EEES1H_S1L_JEEENS4_5SM1004TMEM4LOAD26SM100_TMEM_LOAD_32dp32b64xENS4_13SM90_TMA_LOADENS10_INS11_ILi2ELi4ELi3EEES14_NSR_INS5_IJS15_S1J_EEENS5_IJS1J_SC_EEEEEEENS4_39AutoVectorizingCopyWithAssumedAlignmentILi128EEENS4_14SM90_TMA_STOREES21_S23_S23_EEEvvEEEEvNT_6ParamsE:
[----:B------:R-:W1:Y:S01]  /*0000*/  LDC R1, c[0x0][0x37c] ;  /* 0x0000df00ff017b82 */ /* 0x000e620000000800 */
[----:B------:R-:W2:Y:S01]  /*0010*/  S2R R169, SR_TID.X ;  /* 0x0000000000a97919 */ /* 0x000ea20000002100 */
[----:B------:R-:W3:Y:S06]  /*0020*/  LDCU.64 UR6, c[0x0][0x890] ;  /* 0x00011200ff0677ac */ /* 0x000eec0008000a00 */
[----:B------:R-:W4:Y:S01]  /*0030*/  S2UR UR37, SR_CgaCtaId ;  /* 0x00000000002579c3 */ /* 0x000f220000008800 */
[----:B------:R-:W-:Y:S02]  /*0040*/  PRMT R153, RZ, 0x7610, R153 ;  /* 0x00007610ff997816 */ /* 0x000fe40000000099 */
[----:B------:R-:W-:Y:S01]  /*0050*/  ELECT P1, URZ, PT ;  /* 0x0000000000ff782f */ /* 0x000fe20003820000 */
[----:B------:R-:W1:Y:S01]  /*0060*/  LDCU.64 UR46, c[0x0][0x358] ;  /* 0x00006b00ff2e77ac */ /* 0x000e620008000a00 */
[----:B---3--:R-:W-:-:S04]  /*0070*/  UISETP.NE.U32.AND UP0, UPT, UR6, URZ, UPT ;  /* 0x000000ff0600728c */ /* 0x008fc8000bf05070 */
[----:B------:R-:W-:Y:S02]  /*0080*/  UISETP.NE.AND.EX UP0, UPT, UR7, URZ, UPT, UP0 ;  /* 0x000000ff0700728c */ /* 0x000fe4000bf05300 */
[----:B----4-:R-:W-:Y:S02]  /*0090*/  ULOP3.LUT UR5, UR37, 0x1, URZ, 0xc0, !UPT ;  /* 0x0000000125057892 */ /* 0x010fe4000f8ec0ff */
[----:B------:R-:W-:Y:S01]  /*00a0*/  ULOP3.LUT UR4, UR37, 0x1, URZ, 0x3c, !UPT ;  /* 0x0000000125047892 */ /* 0x000fe2000f8e3cff */
[----:B--2---:R-:W-:-:S05]  /*00b0*/  SHF.R.U32.HI R156, RZ, 0x5, R169 ;  /* 0x00000005ff9c7819 */ /* 0x004fca00000116a9 */
[----:B------:R-:W2:Y:S02]  /*00c0*/  SHFL.IDX PT, R0, R156, RZ, 0x1f ;  /* 0x00001fff9c007589 */ /* 0x000ea400000e0000 */
[----:B--2---:R-:W-:Y:S01]  /*00d0*/  R2UR UR10, R0 ;  /* 0x00000000000a72ca */ /* 0x004fe200000e0000 */
[----:B-1----:R-:W-:-:S14]  /*00e0*/  BRA.U UP0, `(.L_x_0) ;  /* 0x00000001002c7547 */ /* 0x002fdc000b800000 */
[----:B------:R-:W1:Y:S02]  /*00f0*/  LDCU.64 UR8, c[0x0][0x888] ;  /* 0x00011100ff0877ac */ /* 0x000e640008000a00 */
[----:B-1----:R-:W-:-:S04]  /*0100*/  UISETP.NE.U32.AND UP0, UPT, UR8, URZ, UPT ;  /* 0x000000ff0800728c */ /* 0x002fc8000bf05070 */
[----:B------:R-:W-:-:S09]  /*0110*/  UISETP.NE.AND.EX UP0, UPT, UR9, URZ, UPT, UP0 ;  /* 0x000000ff0900728c */ /* 0x000fd2000bf05300 */
[----:B------:R-:W-:Y:S05]  /*0120*/  BRA.U !UP0, `(.L_x_1) ;  /* 0x0000000108107547 */ /* 0x000fea000b800000 */
[----:B------:R-:W1:Y:S02]  /*0130*/  LDC.64 R82, c[0x0][0x888] ;  /* 0x00022200ff527b82 */ /* 0x000e640000000a00 */
[----:B-1----:R1:W5:Y:S01]  /*0140*/  LDG.E R82, desc[UR46][R82.64] ;  /* 0x0000002e52527981 */ /* 0x002362000c1e1900 */
[----:B------:R-:W-:Y:S01]  /*0150*/  HFMA2 R153, -RZ, RZ, 0, 5.9604644775390625e-08 ;  /* 0x00000001ff997431 */ /* 0x000fe200000001ff */
[----:B------:R-:W-:Y:S05]  /*0160*/  BRA `(.L_x_0) ;  /* 0x00000000000c7947 */ /* 0x000fea0003800000 */
.L_x_1:
[----:B------:R-:W1:Y:S01]  /*0170*/  LDCU UR8, c[0x0][0x880] ;  /* 0x00011000ff0877ac */ /* 0x000e620008000800 */
[----:B------:R-:W-:Y:S01]  /*0180*/  HFMA2 R153, -RZ, RZ, 0, 5.9604644775390625e-08 ;  /* 0x00000001ff997431 */ /* 0x000fe200000001ff */
[----:B-1----:R-:W-:-:S07]  /*0190*/  MOV R82, UR8 ;  /* 0x0000000800527c02 */ /* 0x002fce0008000f00 */
.L_x_0:
[----:B------:R-:W2:Y:S02]  /*01a0*/  LDCU.64 UR8, c[0x0][0x8b0] ;  /* 0x00011600ff0877ac */ /* 0x000ea40008000a00 */
[----:B--2---:R-:W-:-:S04]  /*01b0*/  UISETP.NE.U32.AND UP0, UPT, UR8, URZ, UPT ;  /* 0x000000ff0800728c */ /* 0x004fc8000bf05070 */
[----:B------:R-:W-:-:S09]  /*01c0*/  UISETP.NE.AND.EX UP0, UPT, UR9, URZ, UPT, UP0 ;  /* 0x000000ff0900728c */ /* 0x000fd2000bf05300 */
[----:B------:R-:W-:Y:S05]  /*01d0*/  BRA.U UP0, `(.L_x_2) ;  /* 0x0000000100247547 */ /* 0x000fea000b800000 */
[----:B------:R-:W2:Y:S02]  /*01e0*/  LDCU.64 UR8, c[0x0][0x8a8] ;  /* 0x00011500ff0877ac */ /* 0x000ea40008000a00 */
[----:B--2---:R-:W-:-:S04]  /*01f0*/  UISETP.NE.U32.AND UP0, UPT, UR8, URZ, UPT ;  /* 0x000000ff0800728c */ /* 0x004fc8000bf05070 */
[----:B------:R-:W-:-:S09]  /*0200*/  UISETP.NE.AND.EX UP0, UPT, UR9, URZ, UPT, UP0 ;  /* 0x000000ff0900728c */ /* 0x000fd2000bf05300 */
[----:B------:R-:W-:Y:S05]  /*0210*/  BRA.U !UP0, `(.L_x_3) ;  /* 0x00000001080c7547 */ /* 0x000fea000b800000 */
[----:B------:R-:W2:Y:S02]  /*0220*/  LDC.64 R78, c[0x0][0x8a8] ;  /* 0x00022a00ff4e7b82 */ /* 0x000ea40000000a00 */
[----:B--2---:R2:W5:Y:S01]  /*0230*/  LDG.E R78, desc[UR46][R78.64] ;  /* 0x0000002e4e4e7981 */ /* 0x004562000c1e1900 */
[----:B------:R-:W-:Y:S05]  /*0240*/  BRA `(.L_x_2) ;  /* 0x0000000000087947 */ /* 0x000fea0003800000 */
.L_x_3:
[----:B------:R-:W2:Y:S02]  /*0250*/  LDCU UR8, c[0x0][0x8a0] ;  /* 0x00011400ff0877ac */ /* 0x000ea40008000800 */
[----:B--2---:R-:W-:Y:S02]  /*0260*/  MOV R78, UR8 ;  /* 0x00000008004e7c02 */ /* 0x004fe40008000f00 */
.L_x_2:
[----:B------:R-:W-:Y:S01]  /*0270*/  IMAD.U32 R0, RZ, RZ, UR10 ;  /* 0x0000000aff007e24 */ /* 0x000fe2000f8e00ff */
[----:B------:R-:W-:Y:S04]  /*0280*/  BSSY.RECONVERGENT B0, `(.L_x_4) ;  /* 0x000000c000007945 */ /* 0x000fe80003800200 */
[C---:B------:R-:W-:Y:S02]  /*0290*/  ISETP.NE.OR P2, PT, R0.reuse, 0x1, !P1 ;  /* 0x000000010000780c */ /* 0x040fe40004f45670 */
[----:B------:R-:W-:-:S11]  /*02a0*/  ISETP.NE.OR P0, PT, R0, 0x3, !P1 ;  /* 0x000000030000780c */ /* 0x000fd60004f05670 */
[----:B------:R-:W-:Y:S05]  /*02b0*/  @P2 BRA `(.L_x_5) ;  /* 0x0000000000202947 */ /* 0x000fea0003800000 */
[----:B------:R-:W3:Y:S02]  /*02c0*/  LDCU.64 UR8, c[0x0][0x348] ;  /* 0x00006900ff0877ac */ /* 0x000ee40008000a00 */
[----:B---3--:R-:W-:Y:S02]  /*02d0*/  UIADD3 UR12, UP1, UPT, UR8, 0x80, URZ ;  /* 0x00000080080c7890 */ /* 0x008fe4000ff3e0ff */
[----:B------:R-:W-:Y:S02]  /*02e0*/  UIADD3 UR8, UP0, UPT, UR8, 0x180, URZ ;  /* 0x0000018008087890 */ /* 0x000fe4000ff1e0ff */
[----:B------:R-:W-:Y:S02]  /*02f0*/  UIADD3.X UR13, UPT, UPT, URZ, UR9, URZ, UP1, !UPT ;  /* 0x00000009ff0d7290 */ /* 0x000fe40008ffe4ff */
[----:B------:R-:W-:-:S07]  /*0300*/  UIADD3.X UR9, UPT, UPT, URZ, UR9, URZ, UP0, !UPT ;  /* 0x00000009ff097290 */ /* 0x000fce00087fe4ff */
[----:B------:R3:W-:Y:S02]  /*0310*/  UTMACCTL.PF [UR12] ;  /* 0x000000000c0079b9 */ /* 0x0007e40008040000 */
[----:B------:R3:W-:Y:S02]  /*0320*/  UTMACCTL.PF [UR8] ;  /* 0x00000000080079b9 */ /* 0x0007e40008040000 */
[----:B---3--:R-:W-:Y:S01]  /*0330*/  NOP ;  /* 0x0000000000007918 */ /* 0x008fe20000000000 */
.L_x_5:
[----:B------:R-:W-:Y:S05]  /*0340*/  BSYNC.RECONVERGENT B0 ;  /* 0x0000000000007941 */ /* 0x000fea0003800200 */
.L_x_4:
[----:B------:R-:W-:Y:S04]  /*0350*/  BSSY.RECONVERGENT B0, `(.L_x_6) ;  /* 0x000000a000007945 */ /* 0x000fe80003800200 */
        /* <DEDUP_REMOVED lines=9> */
.L_x_7:
[----:B------:R-:W-:Y:S05]  /*03f0*/  BSYNC.RECONVERGENT B0 ;  /* 0x0000000000007941 */ /* 0x000fea0003800200 */
.L_x_6:
[----:B------:R-:W3:Y:S01]  /*0400*/  LDCU.64 UR8, c[0x0][0x888] ;  /* 0x00011100ff0877ac */ /* 0x000ee20008000a00 */
[----:B------:R-:W-:Y:S02]  /*0410*/  UISETP.EQ.U32.AND UP1, UPT, UR6, URZ, UPT ;  /* 0x000000ff0600728c */ /* 0x000fe4000bf22070 */
[----:B------:R-:W-:Y:S02]  /*0420*/  UPLOP3.LUT UP5, UPT, UPT, UPT, UPT, 0x80, 0x8 ;  /* 0x000000000008789c */ /* 0x000fe40003faf070 */
[----:B---3--:R-:W-:-:S04]  /*0430*/  UISETP.NE.U32.AND UP0, UPT, UR8, URZ, UPT ;  /* 0x000000ff0800728c */ /* 0x008fc8000bf05070 */
[----:B------:R-:W-:-:S04]  /*0440*/  UISETP.NE.AND.EX UP0, UPT, UR9, URZ, UPT, UP0 ;  /* 0x000000ff0900728c */ /* 0x000fc8000bf05300 */
[----:B------:R-:W-:-:S04]  /*0450*/  UISETP.EQ.OR.EX UP2, UPT, UR7, URZ, !UP0, UP1 ;  /* 0x000000ff0700728c */ /* 0x000fc8000c742710 */
[----:B------:R-:W-:-:S05]  /*0460*/  UP2UR UR50, UPR, URZ, 0x4 ;  /* 0x00000004ff327883 */ /* 0x000fca0008000000 */
[----:B------:R-:W-:Y:S07]  /*0470*/  BRA.U !UP2, `(.L_x_8) ;  /* 0x000000010a207547 */ /* 0x000fee000b800000 */
[----:B-----5:R-:W-:Y:S01]  /*0480*/  R2UR UR8, R82 ;  /* 0x00000000520872ca */ /* 0x020fe200000e0000 */
[----:B------:R-:W-:Y:S02]  /*0490*/  UISETP.NE.U32.AND UP2, UPT, UR6, URZ, UPT ;  /* 0x000000ff0600728c */ /* 0x000fe4000bf45070 */
[----:B------:R-:W-:Y:S02]  /*04a0*/  USEL UR6, URZ, 0xffffffff, UP0 ;  /* 0xffffffffff067887 */ /* 0x000fe40008000000 */
[----:B------:R-:W-:-:S08]  /*04b0*/  UISETP.NE.AND.EX UP2, UPT, UR7, URZ, UPT, UP2 ;  /* 0x000000ff0700728c */ /* 0x000fd0000bf45320 */
[----:B------:R-:W-:-:S04]  /*04c0*/  UISETP.NE.AND UP1, UPT, UR8, URZ, UPT ;  /* 0x000000ff0800728c */ /* 0x000fc8000bf25270 */
[----:B------:R-:W-:-:S04]  /*04d0*/  @!UP2 USEL UR6, URZ, 0xffffffff, UP1 ;  /* 0xffffffffff06a887 */ /* 0x000fc80008800000 */
[----:B------:R-:W-:-:S04]  /*04e0*/  ULOP3.LUT UR6, UR6, 0x1, URZ, 0xc0, !UPT ;  /* 0x0000000106067892 */ /* 0x000fc8000f8ec0ff */
[----:B------:R-:W-:-:S11]  /*04f0*/  UISETP.NE.U32.AND UP5, UPT, UR6, 0x1, UPT ;  /* 0x000000010600788c */ /* 0x000fd6000bfa5070 */
.L_x_8:
[----:B------:R-:W3:Y:S01]  /*0500*/  SHFL.IDX PT, R0, R156, RZ, 0x1f ;  /* 0x00001fff9c007589 */ /* 0x000ee200000e0000 */
[----:B------:R-:W-:-:S04]  /*0510*/  UISETP.NE.AND UP1, UPT, UR10, 0x2, UPT ;  /* 0x000000020a00788c */ /* 0x000fc8000bf25270 */
[----:B------:R-:W-:Y:S02]  /*0520*/  UISETP.EQ.AND UP2, UPT, UR5, URZ, !UP1 ;  /* 0x000000ff0500728c */ /* 0x000fe4000cf42270 */
[----:B------:R-:W-:-:S04]  /*0530*/  USEL UR7, URZ, 0x1, UP1 ;  /* 0x00000001ff077887 */ /* 0x000fc80008800000 */
[----:B------:R-:W-:Y:S02]  /*0540*/  PLOP3.LUT P5, PT, P1, PT, UP2, 0x80, 0x8 ;  /* 0x000000000008781c */ /* 0x000fe40000faf028 */
[----:B---3--:R-:W-:-:S13]  /*0550*/  ISETP.NE.AND P0, PT, R0, RZ, PT ;  /* 0x000000ff0000720c */ /* 0x008fda0003f05270 */
[----:B------:R-:W-:Y:S05]  /*0560*/  @P0 BRA `(.L_x_9) ;  /* 0x0000000000440947 */ /* 0x000fea0003800000 */
[----:B------:R-:W-:Y:S01]  /*0570*/  UMOV UR8, 0x400 ;  /* 0x0000040000087882 */ /* 0x000fe20000000000 */
[----:B------:R-:W-:Y:S01]  /*0580*/  UMOV UR6, 0x1 ;  /* 0x0000000100067882 */ /* 0x000fe20000000000 */
[----:B------:R-:W-:Y:S02]  /*0590*/  ULEA UR8, UR37, UR8, 0x18 ;  /* 0x0000000825087291 */ /* 0x000fe4000f8ec0ff */
[----:B------:R-:W-:-:S04]  /*05a0*/  UIADD3 UR12, UPT, UPT, -UR6, 0x100000, URZ ;  /* 0x00100000060c7890 */ /* 0x000fc8000fffe1ff */
[----:B------:R-:W-:Y:S02]  /*05b0*/  USHF.L.U32 UR13, UR12, 0xb, URZ ;  /* 0x0000000b0c0d7899 */ /* 0x000fe400080006ff */
[----:B------:R-:W-:Y:S01]  /*05c0*/  USHF.L.U32 UR12, UR12, 0x1, URZ ;  /* 0x000000010c0c7899 */ /* 0x000fe200080006ff */
[----:B------:R-:W-:Y:S01]  /*05d0*/  ELECT P0, URZ, PT ;  /* 0x0000000000ff782f */ /* 0x000fe20003800000 */
[----:B------:R-:W3:Y:S10]  /*05e0*/  FENCE.VIEW.ASYNC.S ;  /* 0x00000000000073c6 */ /* 0x000ef40000000000 */
[----:B---3--:R3:W4:Y:S01]  /*05f0*/  SYNCS.EXCH.64 URZ, [UR8], UR12 ;  /* 0x0000000c08ff75b2 */ /* 0x0087220008000100 */
[----:B------:R3:W1:Y:S01]  /*0600*/  SYNCS.EXCH.64 URZ, [UR8+0x20], UR12 ;  /* 0x0000200c08ff75b2 */ /* 0x0006620008000100 */
[----:B------:R3:W1:Y:S01]  /*0610*/  SYNCS.EXCH.64 URZ, [UR8+0x8], UR12 ;  /* 0x0000080c08ff75b2 */ /* 0x0006620008000100 */
[----:B------:R3:W1:Y:S01]  /*0620*/  SYNCS.EXCH.64 URZ, [UR8+0x28], UR12 ;  /* 0x0000280c08ff75b2 */ /* 0x0006620008000100 */
[----:B------:R3:W1:Y:S01]  /*0630*/  SYNCS.EXCH.64 URZ, [UR8+0x10], UR12 ;  /* 0x0000100c08ff75b2 */ /* 0x0006620008000100 */
[----:B------:R3:W1:Y:S01]  /*0640*/  SYNCS.EXCH.64 URZ, [UR8+0x30], UR12 ;  /* 0x0000300c08ff75b2 */ /* 0x0006620008000100 */
[----:B------:R3:W1:Y:S01]  /*0650*/  SYNCS.EXCH.64 URZ, [UR8+0x18], UR12 ;  /* 0x0000180c08ff75b2 */ /* 0x0006620008000100 */
[----:B------:R3:W1:Y:S01]  /*0660*/  SYNCS.EXCH.64 URZ, [UR8+0x38], UR12 ;  /* 0x0000380c08ff75b2 */ /* 0x0006620008000100 */
[----:B------:R-:W-:Y:S01]  /*0670*/  NOP ;  /* 0x0000000000007918 */ /* 0x000fe20000000000 */
.L_x_9:
[----:B------:R-:W2:Y:S01]  /*0680*/  SHFL.IDX PT, R0, R156, RZ, 0x1f ;  /* 0x00001fff9c007589 */ /* 0x000ea200000e0000 */
[----:B------:R-:W-:Y:S01]  /*0690*/  NOP ;  /* 0x0000000000007918 */ /* 0x000fe20000000000 */
[----:B--2---:R-:W-:-:S13]  /*06a0*/  ISETP.NE.AND P0, PT, R0, 0x1, PT ;  /* 0x000000010000780c */ /* 0x004fda0003f05270 */
[----:B------:R-:W-:Y:S05]  /*06b0*/  @P0 BRA `(.L_x_10) ;  /* 0x0000000000440947 */ /* 0x000fea0003800000 */
[----:B------:R-:W-:Y:S01]  /*06c0*/  UMOV UR9, 0x400 ;  /* 0x0000040000097882 */ /* 0x000fe20000000000 */
[----:B---3--:R-:W-:Y:S01]  /*06d0*/  UMOV UR8, 0x20 ;  /* 0x0000002000087882 */ /* 0x008fe20000000000 */
[----:B------:R-:W-:Y:S01]  /*06e0*/  UMOV UR6, 0x80 ;  /* 0x0000008000067882 */ /* 0x000fe20000000000 */
[----:B------:R-:W-:Y:S02]  /*06f0*/  ULEA UR9, UR37, UR9, 0x18 ;  /* 0x0000000925097291 */ /* 0x000fe4000f8ec0ff */
[----:B------:R-:W-:-:S04]  /*0700*/  UIADD3 UR12, UPT, UPT, -UR8, 0x100000, URZ ;  /* 0x00100000080c7890 */ /* 0x000fc8000fffe1ff */
[----:B------:R-:W-:Y:S02]  /*0710*/  USHF.L.U32 UR13, UR12, 0xb, URZ ;  /* 0x0000000b0c0d7899 */ /* 0x000fe400080006ff */
[----:B------:R-:W-:Y:S02]  /*0720*/  USHF.L.U32 UR12, UR12, 0x1, URZ ;  /* 0x000000010c0c7899 */ /* 0x000fe400080006ff */
[----:B------:R-:W-:-:S04]  /*0730*/  UIADD3 UR14, UPT, UPT, -UR6, 0x100000, URZ ;  /* 0x00100000060e7890 */ /* 0x000fc8000fffe1ff */
[----:B------:R-:W-:Y:S02]  /*0740*/  USHF.L.U32 UR15, UR14, 0xb, URZ ;  /* 0x0000000b0e0f7899 */ /* 0x000fe400080006ff */
[----:B------:R-:W-:Y:S01]  /*0750*/  USHF.L.U32 UR14, UR14, 0x1, URZ ;  /* 0x000000010e0e7899 */ /* 0x000fe200080006ff */
[----:B------:R-:W-:Y:S01]  /*0760*/  ELECT P0, URZ, PT ;  /* 0x0000000000ff782f */ /* 0x000fe20003800000 */
[----:B------:R-:W2:Y:S02]  /*0770*/  FENCE.VIEW.ASYNC.S ;  /* 0x00000000000073c6 */ /* 0x000ea40000000000 */
[----:B--2---:R2:W3:Y:S08]  /*0780*/  SYNCS.EXCH.64 URZ, [UR9+0x40], UR12 ;  /* 0x0000400c09ff75b2 */ /* 0x0044f00008000100 */
[----:B------:R2:W1:Y:S01]  /*0790*/  SYNCS.EXCH.64 URZ, [UR9+0x50], UR14 ;  /* 0x0000500e09ff75b2 */ /* 0x0004620008000100 */
[----:B------:R2:W1:Y:S01]  /*07a0*/  SYNCS.EXCH.64 URZ, [UR9+0x48], UR12 ;  /* 0x0000480c09ff75b2 */ /* 0x0004620008000100 */
[----:B------:R2:W1:Y:S01]  /*07b0*/  SYNCS.EXCH.64 URZ, [UR9+0x58], UR14 ;  /* 0x0000580e09ff75b2 */ /* 0x0004620008000100 */
[----:B------:R-:W-:Y:S01]  /*07c0*/  NOP ;  /* 0x0000000000007918 */ /* 0x000fe20000000000 */
.L_x_10:
[----:B------:R-:W4:Y:S01]  /*07d0*/  SHFL.IDX PT, R0, R156, RZ, 0x1f ;  /* 0x00001fff9c007589 */ /* 0x000f2200000e0000 */
[----:B------:R-:W-:Y:S01]  /*07e0*/  NOP ;  /* 0x0000000000007918 */ /* 0x000fe20000000000 */
[----:B----4-:R-:W-:-:S13]  /*07f0*/  ISETP.NE.AND P0, PT, R0, 0x3, PT ;  /* 0x000000030000780c */ /* 0x010fda0003f05270 */
[----:B------:R-:W-:Y:S05]  /*0800*/  @P0 BRA `(.L_x_11) ;  /* 0x00000000002c0947 */ /* 0x000fea0003800000 */
[----:B---3--:R-:W-:Y:S01]  /*0810*/  UMOV UR8, 0x400 ;  /* 0x0000040000087882 */ /* 0x008fe20000000000 */
[----:B------:R-:W-:Y:S01]  /*0820*/  UMOV UR6, 0x20 ;  /* 0x0000002000067882 */ /* 0x000fe20000000000 */
[----:B------:R-:W-:Y:S02]  /*0830*/  ULEA UR8, UR37, UR8, 0x18 ;  /* 0x0000000825087291 */ /* 0x000fe4000f8ec0ff */
[----:B--2---:R-:W-:-:S04]  /*0840*/  UIADD3 UR12, UPT, UPT, -UR6, 0x100000, URZ ;  /* 0x00100000060c7890 */ /* 0x004fc8000fffe1ff */
[----:B------:R-:W-:Y:S02]  /*0850*/  USHF.L.U32 UR13, UR12, 0xb, URZ ;  /* 0x0000000b0c0d7899 */ /* 0x000fe400080006ff */
[----:B------:R-:W-:Y:S01]  /*0860*/  USHF.L.U32 UR12, UR12, 0x1, URZ ;  /* 0x000000010c0c7899 */ /* 0x000fe200080006ff */
[----:B------:R-:W-:Y:S01]  /*0870*/  ELECT P0, URZ, PT ;  /* 0x0000000000ff782f */ /* 0x000fe20003800000 */
[----:B------:R-:W2:Y:S10]  /*0880*/  FENCE.VIEW.ASYNC.S ;  /* 0x00000000000073c6 */ /* 0x000eb40000000000 */
[----:B--2---:R4:W2:Y:S01]  /*0890*/  SYNCS.EXCH.64 URZ, [UR8+0x60], UR12 ;  /* 0x0000600c08ff75b2 */ /* 0x0048a20008000100 */
[----:B------:R4:W3:Y:S02]  /*08a0*/  SYNCS.EXCH.64 URZ, [UR8+0x68], UR12 ;  /* 0x0000680c08ff75b2 */ /* 0x0008e40008000100 */
[----:B----4-:R-:W-:Y:S01]  /*08b0*/  NOP ;  /* 0x0000000000007918 */ /* 0x010fe20000000000 */
.L_x_11:
[----:B------:R-:W4:Y:S01]  /*08c0*/  SHFL.IDX PT, R0, R156, RZ, 0x1f ;  /* 0x00001fff9c007589 */ /* 0x000f2200000e0000 */
[----:B------:R-:W-:Y:S01]  /*08d0*/  NOP ;  /* 0x0000000000007918 */ /* 0x000fe20000000000 */
[----:B----4-:R-:W-:-:S13]  /*08e0*/  ISETP.NE.AND P0, PT, R0, 0x4, PT ;  /* 0x000000040000780c */ /* 0x010fda0003f05270 */
[----:B------:R-:W-:Y:S05]  /*08f0*/  @P0 BRA `(.L_x_12) ;  /* 0x0000000000480947 */ /* 0x000fea0003800000 */
[----:B--2---:R-:W-:Y:S01]  /*0900*/  UMOV UR9, 0x1e0 ;  /* 0x000001e000097882 */ /* 0x004fe20000000000 */
[----:B---3--:R-:W-:Y:S01]  /*0910*/  UMOV UR8, 0x400 ;  /* 0x0000040000087882 */ /* 0x008fe20000000000 */
[----:B------:R-:W-:Y:S01]  /*0920*/  USEL UR9, UR9, 0x1a0, UP5 ;  /* 0x000001a009097887 */ /* 0x000fe2000a800000 */
        /* <DEDUP_REMOVED lines=10> */
[----:B--2---:R4:W2:Y:S08]  /*09d0*/  SYNCS.EXCH.64 URZ, [UR8+0x70], UR12 ;  /* 0x0000700c08ff75b2 */ /* 0x0048b00008000100 */
[----:B------:R4:W3:Y:S01]  /*09e0*/  SYNCS.EXCH.64 URZ, [UR8+0x80], UR14 ;  /* 0x0000800e08ff75b2 */ /* 0x0008e20008000100 */
[----:B------:R4:W1:Y:S01]  /*09f0*/  SYNCS.EXCH.64 URZ, [UR8+0x78], UR12 ;  /* 0x0000780c08ff75b2 */ /* 0x0008620008000100 */
[----:B------:R4:W1:Y:S02]  /*0a00*/  SYNCS.EXCH.64 URZ, [UR8+0x88], UR14 ;  /* 0x0000880e08ff75b2 */ /* 0x0008640008000100 */
[----:B----4-:R-:W-:Y:S01]  /*0a10*/  NOP ;  /* 0x0000000000007918 */ /* 0x010fe20000000000 */
.L_x_12:
[----:B------:R-:W4:Y:S01]  /*0a20*/  SHFL.IDX PT, R0, R156, RZ, 0x1f ;  /* 0x00001fff9c007589 */ /* 0x000f2200000e0000 */
[----:B------:R-:W-:Y:S01]  /*0a30*/  NOP ;  /* 0x0000000000007918 */ /* 0x000fe20000000000 */
[----:B----4-:R-:W-:-:S13]  /*0a40*/  ISETP.NE.AND P0, PT, R0, 0x5, PT ;  /* 0x000000050000780c */ /* 0x010fda0003f05270 */
[----:B------:R-:W-:Y:S05]  /*0a50*/  @P0 BRA `(.L_x_13) ;  /* 0x0000000000540947 */ /* 0x000fea0003800000 */
[----:B--2---:R-:W-:Y:S01]  /*0a60*/  UMOV UR9, 0x400 ;  /* 0x0000040000097882 */ /* 0x004fe20000000000 */
        /* <DEDUP_REMOVED lines=14> */
[----:B------:R4:W1:Y:S01]  /*0b50*/  SYNCS.EXCH.64 URZ, [UR9+0xb8], UR14 ;  /* 0x0000b80e09ff75b2 */ /* 0x0008620008000100 */
[----:B------:R4:W1:Y:S01]  /*0b60*/  SYNCS.EXCH.64 URZ, [UR9+0xa0], UR12 ;  /* 0x0000a00c09ff75b2 */ /* 0x0008620008000100 */
[----:B------:R4:W1:Y:S01]  /*0b70*/  SYNCS.EXCH.64 URZ, [UR9+0xc0], UR14 ;  /* 0x0000c00e09ff75b2 */ /* 0x0008620008000100 */
[----:B------:R4:W1:Y:S01]  /*0b80*/  SYNCS.EXCH.64 URZ, [UR9+0xa8], UR12 ;  /* 0x0000a80c09ff75b2 */ /* 0x0008620008000100 */
[----:B------:R4:W1:Y:S02]  /*0b90*/  SYNCS.EXCH.64 URZ, [UR9+0xc8], UR14 ;  /* 0x0000c80e09ff75b2 */ /* 0x0008640008000100 */
[----:B----4-:R-:W-:Y:S01]  /*0ba0*/  NOP ;  /* 0x0000000000007918 */ /* 0x010fe20000000000 */
.L_x_13:
[----:B------:R-:W4:Y:S01]  /*0bb0*/  SHFL.IDX PT, R0, R156, RZ, 0x1f ;  /* 0x00001fff9c007589 */ /* 0x000f2200000e0000 */
[----:B------:R-:W-:Y:S01]  /*0bc0*/  ISETP.NE.OR P1, PT, RZ, UR10, !P1 ;  /* 0x0000000aff007c0c */ /* 0x000fe2000cf25670 */
        /* <DEDUP_REMOVED lines=12> */
[----:B------:R4:W3:Y:S01]  /*0c90*/  SYNCS.EXCH.64 URZ, [UR8+0xe0], UR12 ;  /* 0x0000e00c08ff75b2 */ /* 0x0008e20008000100 */
[----:B------:R4:W1:Y:S01]  /*0ca0*/  SYNCS.EXCH.64 URZ, [UR8+0xd8], UR12 ;  /* 0x0000d80c08ff75b2 */ /* 0x0008620008000100 */
[----:B------:R4:W1:Y:S02]  /*0cb0*/  SYNCS.EXCH.64 URZ, [UR8+0xe8], UR12 ;  /* 0x0000e80c08ff75b2 */ /* 0x0008640008000100 */
[----:B----4-:R-:W-:Y:S01]  /*0cc0*/  NOP ;  /* 0x0000000000007918 */ /* 0x010fe20000000000 */
.L_x_14:
[----:B------:R-:W-:Y:S01]  /*0cd0*/  VOTEU.ALL UP1, P1 ;  /* 0x0000000000ff7886 */ /* 0x000fe20000820000 */
[----:B---3--:R-:W3:Y:S01]  /*0ce0*/  LDCU UR8, c[0x0][0x36c] ;  /* 0x00006d80ff0877ac */ /* 0x008ee20008000800 */
[----:B------:R-:W-:Y:S01]  /*0cf0*/  NOP ;  /* 0x0000000000007918 */ /* 0x000fe20000000000 */
[----:B------:R-:W-:Y:S01]  /*0d00*/  LOP3.LUT R10, R169, 0x1f, RZ, 0xc0, !PT ;  /* 0x0000001fa90a7812 */ /* 0x000fe200078ec0ff */
[----:B--2---:R-:W-:Y:S01]  /*0d10*/  UMOV UR12, 0x20 ;  /* 0x00000020000c7882 */ /* 0x004fe20000000000 */
[----:B------:R-:W-:Y:S01]  /*0d20*/  @!UP1 UMOV UR6, 0x400 ;  /* 0x0000040000069882 */ /* 0x000fe20000000000 */
[----:B------:R-:W-:-:S04]  /*0d30*/  @!UP1 UIADD3 UR12, UPT, UPT, -UR12, 0x100000, URZ ;  /* 0x001000000c0c9890 */ /* 0x000fc8000fffe1ff */
[----:B------:R-:W-:Y:S02]  /*0d40*/  @!UP1 USHF.L.U32 UR13, UR12, 0xb, URZ ;  /* 0x0000000b0c0d9899 */ /* 0x000fe400080006ff */
[----:B------:R-:W-:Y:S02]  /*0d50*/  @!UP1 USHF.L.U32 UR12, UR12, 0x1, URZ ;  /* 0x000000010c0c9899 */ /* 0x000fe400080006ff */
[----:B------:R-:W-:Y:S01]  /*0d60*/  @!UP1 ULEA UR6, UR37, UR6, 0x18 ;  /* 0x0000000625069291 */ /* 0x000fe2000f8ec0ff */
[----:B------:R-:W-:Y:S01]  /*0d70*/  VOTEU.ALL UP1, P1 ;  /* 0x0000000000ff7886 */ /* 0x000fe20000820000 */
[----:B------:R-:W-:Y:S01]  /*0d80*/  UISETP.NE.AND UP4, UPT, UR10, URZ, UPT ;  /* 0x000000ff0a00728c */ /* 0x000fe2000bf85270 */
[----:B------:R-:W2:Y:S09]  /*0d90*/  FENCE.VIEW.ASYNC.S ;  /* 0x00000000000073c6 */ /* 0x000eb20000000000 */
[----:B--2---:R2:W4:Y:S01]  /*0da0*/  @!UP1 SYNCS.EXCH.64 URZ, [UR6+0xf0], UR12 ;  /* 0x0000f00c06ff95b2 */ /* 0x0045220008000100 */
[----:B---3--:R-:W-:-:S09]  /*0db0*/  UISETP.EQ.U32.AND UP1, UPT, UR8, 0x1, UPT ;  /* 0x000000010800788c */ /* 0x008fd2000bf22070 */
[----:B------:R-:W-:Y:S05]  /*0dc0*/  BRA.U !UP1, `(.L_x_15) ;  /* 0x0000000109087547 */ /* 0x000fea000b800000 */
[----:B-1--4-:R-:W-:Y:S01]  /*0dd0*/  UCGABAR_ARV ;  /* 0x00000000000079c7 */ /* 0x012fe20008000000 */
[----:B------:R-:W-:Y:S05]  /*0de0*/  BRA `(.L_x_16) ;  /* 0x0000000000047947 */ /* 0x000fea0003800000 */
.L_x_15:
[----:B-1--4-:R-:W-:Y:S01]  /*0df0*/  NOP ;  /* 0x0000000000007918 */ /* 0x012fe20000000000 */
.L_x_16:
[----:B------:R-:W1:Y:S01]  /*0e00*/  S2R R11, SR_CTAID.X ;  /* 0x00000000000b7919 */ /* 0x000e620000002500 */
[----:B------:R-:W-:-:S05]  /*0e10*/  CS2R.32 R154, SR_CgaSize ;  /* 0x00000000009a7805 */ /* 0x000fca0000008a00 */
[----:B------:R-:W-:-:S05]  /*0e20*/  IMAD R154, R154, -0xa0, RZ ;  /* 0xffffff609a9a7824 */ /* 0x000fca00078e02ff */
[----:B------:R-:W-:-:S14]  /*0e30*/  R2UR UR8, R154 ;  /* 0x000000009a0872ca */ /* 0x000fdc00000e0000 */
[----:B------:R-:W3:Y:S01]  /*0e40*/  LDCU UR8, c[0x0][UR8+0x2b0] ;  /* 0x00005600080877ac */ /* 0x000ee20008000800 */
[----:B------:R-:W-:-:S05]  /*0e50*/  CS2R.32 R0, SR_CgaSize ;  /* 0x0000000000007805 */ /* 0x000fca0000008a00 */
[----:B------:R-:W-:-:S06]  /*0e60*/  IMAD R0, R0, -0xa0, RZ ;  /* 0xffffff6000007824 */ /* 0x000fcc00078e02ff */
[----:B------:R-:W4:Y:S01]  /*0e70*/  LDC R0, c[0x0][R0+0x2a0] ;  /* 0x0000a80000007b82 */ /* 0x000f220000000800 */
[----:B------:R-:W-:Y:S01]  /*0e80*/  PRMT R8, RZ, 0x7610, R8 ;  /* 0x00007610ff087816 */ /* 0x000fe20000000008 */
[----:B------:R-:W3:Y:S01]  /*0e90*/  S2R R20, SR_CTAID.Y ;  /* 0x0000000000147919 */ /* 0x000ee20000002600 */
[----:B------:R-:W-:-:S05]  /*0ea0*/  CS2R.32 R154, SR_CgaSize ;  /* 0x00000000009a7805 */ /* 0x000fca0000008a00 */
[----:B------:R-:W-:-:S05]  /*0eb0*/  IMAD R154, R154, -0xa0, RZ ;  /* 0xffffff609a9a7824 */ /* 0x000fca00078e02ff */
[----:B--2---:R-:W-:-:S14]  /*0ec0*/  R2UR UR6, R154 ;  /* 0x000000009a0672ca */ /* 0x004fdc00000e0000 */
[----:B------:R-:W2:Y:S01]  /*0ed0*/  LDCU UR6, c[0x0][UR6+0x2b4] ;  /* 0x00005680060677ac */ /* 0x000ea20008000800 */
[----:B------:R-:W-:Y:S01]  /*0ee0*/  UISETP.NE.AND UP2, UPT, UR10, 0x2, UPT ;  /* 0x000000020a00788c */ /* 0x000fe2000bf45270 */
[----:B------:R-:W3:Y:S01]  /*0ef0*/  LDC R9, c[0x0][0xb24] ;  /* 0x0002c900ff097b82 */ /* 0x000ee20000000800 */
[----:B------:R-:W-:-:S05]  /*0f00*/  CS2R.32 R152, SR_CgaSize ;  /* 0x0000000000987805 */ /* 0x000fca0000008a00 */
[----:B------:R-:W-:-:S06]  /*0f10*/  IMAD R152, R152, -0xa0, RZ ;  /* 0xffffff6098987824 */ /* 0x000fcc00078e02ff */
[----:B------:R-:W4:Y:S08]  /*0f20*/  LDC R152, c[0x0][R152+0x2a4] ;  /* 0x0000a90098987b82 */ /* 0x000f300000000800 */
[----:B------:R-:W4:Y:S01]  /*0f30*/  LDC R72, c[0x0][0xb24] ;  /* 0x0002c900ff487b82 */ /* 0x000f220000000800 */
[----:B-1----:R-:W-:Y:S01]  /*0f40*/  I2FP.F32.U32 R4, R11 ;  /* 0x0000000b00047245 */ /* 0x002fe20000201000 */
[----:B------:R-:W-:-:S06]  /*0f50*/  IMAD.MOV.U32 R21, RZ, RZ, R11 ;  /* 0x000000ffff157224 */ /* 0x000fcc00078e000b */
[----:B------:R-:W1:Y:S01]  /*0f60*/  S2UR UR36, SR_CTAID.Z ;  /* 0x00000000002479c3 */ /* 0x000e620000002700 */
[----:B---3--:R-:W-:Y:S02]  /*0f70*/  ISETP.GE.AND P0, PT, R9, 0x1, PT ;  /* 0x000000010900780c */ /* 0x008fe40003f06270 */
[----:B------:R-:W-:Y:S01]  /*0f80*/  I2FP.F32.U32 R2, R20 ;  /* 0x0000001400027245 */ /* 0x000fe20000201000 */
[----:B------:R-:W-:-:S04]  /*0f90*/  FMUL R4, R4, UR8 ;  /* 0x0000000804047c20 */ /* 0x000fc80008400000 */
[----:B--2---:R-:W-:Y:S01]  /*0fa0*/  FMUL R2, R2, UR6 ;  /* 0x0000000602027c20 */ /* 0x004fe20008400000 */
[----:B------:R-:W2:Y:S01]  /*0fb0*/  F2I.U32.TRUNC.NTZ R154, R4 ;  /* 0x00000004009a7305 */ /* 0x000ea2000020f000 */
[----:B------:R-:W3:Y:S07]  /*0fc0*/  LDCU UR6, c[0x0][0xb30] ;  /* 0x00016600ff0677ac */ /* 0x000eee0008000800 */
[----:B------:R-:W1:Y:S01]  /*0fd0*/  F2I.U32.TRUNC.NTZ R3, R2 ;  /* 0x0000000200037305 */ /* 0x000e62000020f000 */
[----:B--2---:R-:W-:-:S04]  /*0fe0*/  IMAD.MOV R154, RZ, RZ, -R154 ;  /* 0x000000ffff9a7224 */ /* 0x004fc800078e0a9a */
[----:B----4-:R-:W-:Y:S01]  /*0ff0*/  IMAD R154, R0, R154, R11 ;  /* 0x0000009a009a7224 */ /* 0x010fe200078e020b */
[----:B------:R-:W-:Y:S01]  /*1000*/  PRMT R0, RZ, 0x7610, R0 ;  /* 0x00007610ff007816 */ /* 0x000fe20000000000 */
[----:B---3--:R-:W-:Y:S01]  /*1010*/  UISETP.NE.AND UP3, UPT, UR6, 0x1, UPT ;  /* 0x000000010600788c */ /* 0x008fe2000bf65270 */
[----:B-1----:R-:W-:-:S05]  /*1020*/  IADD3 R3, PT, PT, -R3, RZ, RZ ;  /* 0x000000ff03037210 */ /* 0x002fca0007ffe1ff */
[----:B------:R-:W-:Y:S01]  /*1030*/  IMAD R152, R152, R3, R20 ;  /* 0x0000000398987224 */ /* 0x000fe200078e0214 */
[----:B------:R-:W-:Y:S06]  /*1040*/  BRA.U UP4, `(.L_x_17) ;  /* 0x0000000104247547 */ /* 0x000fec000b800000 */
[----:B------:R-:W-:Y:S01]  /*1050*/  ISETP.NE.AND P1, PT, R152, RZ, PT ;  /* 0x000000ff9800720c */ /* 0x000fe20003f25270 */
[----:B------:R-:W-:Y:S01]  /*1060*/  IMAD.MOV.U32 R0, RZ, RZ, 0x3 ;  /* 0x00000003ff007424 */ /* 0x000fe200078e00ff */
[C---:B------:R-:W-:Y:S02]  /*1070*/  LOP3.LUT R3, R154.reuse, 0xfffffffe, RZ, 0xc0, !PT ;  /* 0xfffffffe9a037812 */ /* 0x040fe400078ec0ff */
[----:B------:R-:W-:Y:S02]  /*1080*/  ISETP.LT.U32.OR P1, PT, R154, 0x2, !P1 ;  /* 0x000000029a00780c */ /* 0x000fe40004f21470 */
[----:B------:R-:W-:Y:S02]  /*1090*/  SHF.L.U32 R0, R0, R3, RZ ;  /* 0x0000000300007219 */ /* 0x000fe400000006ff */
[----:B------:R-:W-:Y:S02]  /*10a0*/  SEL R5, RZ, 0x1, !P1 ;  /* 0x00000001ff057807 */ /* 0x000fe40004800000 */
[----:B------:R-:W-:-:S05]  /*10b0*/  SEL R2, RZ, 0x2, !P1 ;  /* 0x00000002ff027807 */ /* 0x000fca0004800000 */
[----:B------:R-:W-:-:S05]  /*10c0*/  IMAD.IADD R2, R5, 0x1, R2 ;  /* 0x0000000105027824 */ /* 0x000fca00078e0202 */
[----:B------:R-:W-:Y:S02]  /*10d0*/  PRMT R8, R2, 0x7610, R8 ;  /* 0x0000761002087816 */ /* 0x000fe40000000008 */
.L_x_17:
[----:B------:R-:W-:Y:S05]  /*10e0*/  @!P0 BRA `(.L_x_18) ;  /* 0x0000000000b88947 */ /* 0x000fea0003800000 */
[----:B------:R-:W1:Y:S01]  /*10f0*/  LDC.64 R4, c[0x0][0xb18] ;  /* 0x0002c600ff047b82 */ /* 0x000e620000000a00 */
[----:B------:R-:W-:-:S07]  /*1100*/  ISETP.NE.AND P0, PT, R9, 0x1, PT ;  /* 0x000000010900780c */ /* 0x000fce0003f05270 */
[----:B------:R-:W2:Y:S08]  /*1110*/  LDC R14, c[0x0][0xb0c] ;  /* 0x0002c300ff0e7b82 */ /* 0x000eb00000000800 */
[----:B------:R-:W3:Y:S08]  /*1120*/  LDC R13, c[0x0][0x370] ;  /* 0x0000dc00ff0d7b82 */ /* 0x000ef00000000800 */
[----:B------:R-:W4:Y:S01]  /*1130*/  LDC R16, c[0x0][0x374] ;  /* 0x0000dd00ff107b82 */ /* 0x000f220000000800 */
[----:B-1----:R-:W-:-:S07]  /*1140*/  ISETP.NE.AND P1, PT, R4, 0x1, PT ;  /* 0x000000010400780c */ /* 0x002fce0003f25270 */
[----:B------:R-:W3:Y:S01]  /*1150*/  LDC.64 R6, c[0x0][0xb10] ;  /* 0x0002c400ff067b82 */ /* 0x000ee20000000a00 */
[----:B--2---:R-:W-:-:S07]  /*1160*/  ISETP.NE.AND P2, PT, R14, 0x1, PT ;  /* 0x000000010e00780c */ /* 0x004fce0003f45270 */
[----:B------:R-:W1:Y:S08]  /*1170*/  LDC R12, c[0x0][0xb20] ;  /* 0x0002c800ff0c7b82 */ /* 0x000e700000000800 */
[----:B------:R-:W2:Y:S01]  /*1180*/  LDC.64 R2, c[0x0][0xb28] ;  /* 0x0002ca00ff027b82 */ /* 0x000ea20000000a00 */
[----:B----4-:R-:W-:-:S04]  /*1190*/  IMAD.HI.U32 R15, R16, R5, RZ ;  /* 0x00000005100f7227 */ /* 0x010fc800078e00ff */
[----:B------:R-:W-:-:S04]  /*11a0*/  IMAD.HI.U32 R5, R20, R5, RZ ;  /* 0x0000000514057227 */ /* 0x000fc800078e00ff */
[----:B---3--:R-:W-:-:S04]  /*11b0*/  IMAD.HI.U32 R18, R13, R6, RZ ;  /* 0x000000060d127227 */ /* 0x008fc800078e00ff */
[C---:B------:R-:W-:Y:S01]  /*11c0*/  IMAD.HI.U32 R22, R11.reuse, R6, RZ ;  /* 0x000000060b167227 */ /* 0x040fe200078e00ff */
[-C--:B------:R-:W-:Y:S02]  /*11d0*/  @P2 SHF.R.U32.HI R13, RZ, R7.reuse, R18 ;  /* 0x00000007ff0d2219 */ /* 0x080fe40000011612 */
[-C--:B-1----:R-:W-:Y:S02]  /*11e0*/  @P1 SHF.R.U32.HI R16, RZ, R12.reuse, R15 ;  /* 0x0000000cff101219 */ /* 0x082fe4000001160f */
[----:B------:R-:W-:Y:S02]  /*11f0*/  SHF.R.U32.HI R5, RZ, R12, R5 ;  /* 0x0000000cff057219 */ /* 0x000fe40000011605 */
[----:B------:R-:W-:Y:S02]  /*1200*/  SHF.R.U32.HI R22, RZ, R7, R22 ;  /* 0x00000007ff167219 */ /* 0x000fe40000011616 */
[----:B------:R-:W-:Y:S01]  /*1210*/  SEL R5, R20, R5, !P1 ;  /* 0x0000000514057207 */ /* 0x000fe20004800000 */
[----:B--2---:R-:W-:Y:S01]  /*1220*/  IMAD.HI.U32 R18, R16, R2, RZ ;  /* 0x0000000210127227 */ /* 0x004fe200078e00ff */
[----:B------:R-:W-:-:S02]  /*1230*/  SEL R21, R11, R22, !P2 ;  /* 0x000000160b157207 */ /* 0x000fc40005000000 */
[----:B------:R-:W-:Y:S01]  /*1240*/  IADD3 R7, PT, PT, -R5, RZ, RZ ;  /* 0x000000ff05077210 */ /* 0x000fe20007ffe1ff */
[----:B------:R-:W-:Y:S01]  /*1250*/  IMAD.HI.U32 R6, R13, R2, RZ ;  /* 0x000000020d067227 */ /* 0x000fe200078e00ff */
[----:B------:R-:W-:-:S03]  /*1260*/  @P0 SHF.R.U32.HI R16, RZ, R3, R18 ;  /* 0x00000003ff100219 */ /* 0x000fc60000011612 */
[----:B------:R-:W-:Y:S01]  /*1270*/  IMAD R7, R4, R7, R20 ;  /* 0x0000000704077224 */ /* 0x000fe200078e0214 */
[----:B------:R-:W-:Y:S01]  /*1280*/  @P0 SHF.R.U32.HI R13, RZ, R3, R6 ;  /* 0x00000003ff0d0219 */ /* 0x000fe20000011606 */
[----:B------:R-:W-:-:S04]  /*1290*/  IMAD R16, R16, R9, RZ ;  /* 0x0000000910107224 */ /* 0x000fc800078e02ff */
[----:B------:R-:W-:Y:S01]  /*12a0*/  IMAD R6, R13, R9, RZ ;  /* 0x000000090d067224 */ /* 0x000fe200078e02ff */
[----:B------:R-:W-:-:S04]  /*12b0*/  ISETP.GE.AND P1, PT, R5, R16, PT ;  /* 0x000000100500720c */ /* 0x000fc80003f26270 */
[----:B------:R-:W-:Y:S01]  /*12c0*/  ISETP.GE.OR P1, PT, R21, R6, P1 ;  /* 0x000000061500720c */ /* 0x000fe20000f26670 */
[----:B------:R-:W-:-:S05]  /*12d0*/  IMAD.HI.U32 R6, R5, R2, RZ ;  /* 0x0000000205067227 */ /* 0x000fca00078e00ff */
[----:B------:R-:W-:-:S04]  /*12e0*/  SHF.R.U32.HI R6, RZ, R3, R6 ;  /* 0x00000003ff067219 */ /* 0x000fc80000011606 */
[----:B------:R-:W-:-:S03]  /*12f0*/  SEL R6, R5, R6, !P0 ;  /* 0x0000000605067207 */ /* 0x000fc60004000000 */
[----:B------:R-:W-:Y:S01]  /*1300*/  @!P1 IMAD.HI.U32 R12, R21, R2, RZ ;  /* 0x00000002150c9227 */ /* 0x000fe200078e00ff */
[----:B------:R-:W-:-:S04]  /*1310*/  IADD3 R2, PT, PT, -R6, RZ, RZ ;  /* 0x000000ff06027210 */ /* 0x000fc80007ffe1ff */
[----:B------:R-:W-:Y:S01]  /*1320*/  @!P1 SHF.R.U32.HI R12, RZ, R3, R12 ;  /* 0x00000003ff0c9219 */ /* 0x000fe2000001160c */
[----:B------:R-:W-:-:S03]  /*1330*/  IMAD R2, R9, R2, R5 ;  /* 0x0000000209027224 */ /* 0x000fc600078e0205 */
[----:B------:R-:W-:-:S05]  /*1340*/  @!P1 SEL R3, R21, R12, !P0 ;  /* 0x0000000c15039207 */ /* 0x000fca0004000000 */
[--C-:B------:R-:W-:Y:S02]  /*1350*/  @!P1 IMAD.IADD R6, R6, 0x1, -R3.reuse ;  /* 0x0000000106069824 */ /* 0x100fe400078e0a03 */
[----:B------:R-:W-:Y:S01]  /*1360*/  @!P1 IMAD R3, R2, R13, R3 ;  /* 0x0000000d02039224 */ /* 0x000fe200078e0203 */
[----:B------:R-:W-:Y:S01]  /*1370*/  IADD3 R2, PT, PT, -R21, RZ, RZ ;  /* 0x000000ff15027210 */ /* 0x000fe20007ffe1ff */
[----:B------:R-:W-:Y:S02]  /*1380*/  @!P1 IMAD R5, R6, R9, R21 ;  /* 0x0000000906059224 */ /* 0x000fe400078e0215 */
[----:B------:R-:W-:Y:S02]  /*1390*/  @!P1 IMAD.MOV.U32 R21, RZ, RZ, R3 ;  /* 0x000000ffff159224 */ /* 0x000fe400078e0003 */
[----:B------:R-:W-:Y:S02]  /*13a0*/  IMAD R2, R14, R2, R11 ;  /* 0x000000020e027224 */ /* 0x000fe400078e020b */
[----:B------:R-:W-:-:S02]  /*13b0*/  IMAD R20, R5, R4, R7 ;  /* 0x0000000405147224 */ /* 0x000fc400078e0207 */
[----:B------:R-:W-:Y:S02]  /*13c0*/  IMAD R21, R21, R14, R2 ;  /* 0x0000000e15157224 */ /* 0x000fe400078e0202 */
.L_x_18:
[----:B------:R-:W-:Y:S05]  /*13d0*/  BRA.U UP3, `(.L_x_19) ;  /* 0x0000000103407547 */ /* 0x000fea000b800000 */
[----:B------:R-:W1:Y:S08]  /*13e0*/  LDC.64 R4, c[0x0][0xb10] ;  /* 0x0002c400ff047b82 */ /* 0x000e700000000a00 */
[----:B------:R-:W2:Y:S08]  /*13f0*/  LDC.64 R2, c[0x0][0xb18] ;  /* 0x0002c600ff027b82 */ /* 0x000eb00000000a00 */
[----:B------:R-:W3:Y:S08]  /*1400*/  LDC R6, c[0x0][0xb20] ;  /* 0x0002c800ff067b82 */ /* 0x000ef00000000800 */
[----:B------:R-:W4:Y:S01]  /*1410*/  LDC R12, c[0x0][0xb0c] ;  /* 0x0002c300ff0c7b82 */ /* 0x000f220000000800 */
[----:B-1----:R-:W-:-:S05]  /*1420*/  IMAD.HI.U32 R4, R21, R4, RZ ;  /* 0x0000000415047227 */ /* 0x002fca00078e00ff */
[----:B------:R-:W-:Y:S01]  /*1430*/  SHF.R.U32.HI R4, RZ, R5, R4 ;  /* 0x00000005ff047219 */ /* 0x000fe20000011604 */
[----:B--2---:R-:W-:Y:S01]  /*1440*/  IMAD.HI.U32 R3, R20, R3, RZ ;  /* 0x0000000314037227 */ /* 0x004fe200078e00ff */
[----:B------:R-:W-:-:S04]  /*1450*/  ISETP.NE.AND P0, PT, R2, 0x1, PT ;  /* 0x000000010200780c */ /* 0x000fc80003f05270 */
[----:B---3--:R-:W-:-:S04]  /*1460*/  SHF.R.U32.HI R3, RZ, R6, R3 ;  /* 0x00000006ff037219 */ /* 0x008fc80000011603 */
[----:B------:R-:W-:Y:S02]  /*1470*/  SEL R3, R20, R3, !P0 ;  /* 0x0000000314037207 */ /* 0x000fe40004000000 */
[----:B----4-:R-:W-:-:S04]  /*1480*/  ISETP.NE.AND P1, PT, R12, 0x1, PT ;  /* 0x000000010c00780c */ /* 0x010fc80003f25270 */
[----:B------:R-:W-:-:S05]  /*1490*/  SEL R6, R21, R4, !P1 ;  /* 0x0000000415067207 */ /* 0x000fca0004800000 */
[----:B------:R-:W-:Y:S02]  /*14a0*/  IMAD.IADD R4, R3, 0x1, -R6 ;  /* 0x0000000103047824 */ /* 0x000fe400078e0a06 */
[----:B------:R-:W-:Y:S02]  /*14b0*/  IMAD.IADD R3, R6, 0x1, -R3 ;  /* 0x0000000106037824 */ /* 0x000fe400078e0a03 */
[----:B------:R-:W-:Y:S02]  /*14c0*/  IMAD R21, R4, R12, R21 ;  /* 0x0000000c04157224 */ /* 0x000fe400078e0215 */
[----:B------:R-:W-:Y:S02]  /*14d0*/  IMAD R20, R3, R2, R20 ;  /* 0x0000000203147224 */ /* 0x000fe400078e0214 */
.L_x_19:
[----:B------:R-:W-:Y:S05]  /*14e0*/  BRA.U !UP1, `(.L_x_20) ;  /* 0x00000001090c7547 */ /* 0x000fea000b800000 */
[----:B------:R-:W-:Y:S01]  /*14f0*/  UCGABAR_WAIT ;  /* 0x0000000000007dc7 */ /* 0x000fe20008000000 */
[----:B------:R-:W-:Y:S01]  /*1500*/  CCTL.IVALL ;  /* 0x00000000ff00798f */ /* 0x000fe20002000000 */
[----:B------:R-:W-:Y:S05]  /*1510*/  BRA `(.L_x_21) ;  /* 0x0000000000047947 */ /* 0x000fea0003800000 */
.L_x_20:
[----:B------:R-:W-:Y:S06]  /*1520*/  BAR.SYNC.DEFER_BLOCKING 0x0 ;  /* 0x0000000000007b1d */ /* 0x000fec0000010000 */
.L_x_21:
[----:B------:R-:W-:Y:S05]  /*1530*/  BRA.U UP2, `(.L_x_22) ;  /* 0x0000001102b87547 */ /* 0x000fea000b800000 */
[----:B------:R-:W1:Y:S01]  /*1540*/  LDCU UR15, c[0x0][0x38c] ;  /* 0x00007180ff0f77ac */ /* 0x000e620008000800 */
[----:B------:R-:W2:Y:S01]  /*1550*/  LDC R9, c[0x0][0x370] ;  /* 0x0000dc00ff097b82 */ /* 0x000ea20000000800 */
[C---:B------:R-:W-:Y:S01]  /*1560*/  IMAD.SHL.U32 R17, R11.reuse, 0x40, RZ ;  /* 0x000000400b117824 */ /* 0x040fe200078e00ff */
[----:B------:R-:W-:Y:S01]  /*1570*/  PLOP3.LUT P1, PT, PT, PT, UP5, 0x80, 0x8 ;  /* 0x000000000008781c */ /* 0x000fe20003f2f058 */
[----:B------:R-:W-:Y:S01]  /*1580*/  HFMA2 R15, -RZ, RZ, 0, 5.9604644775390625e-08 ;  /* 0x00000001ff0f7431 */ /* 0x000fe200000001ff */
[----:B------:R-:W-:Y:S01]  /*1590*/  UISETP.NE.AND UP1, UPT, UR10, URZ, UPT ;  /* 0x000000ff0a00728c */ /* 0x000fe2000bf25270 */
[----:B------:R-:W-:Y:S01]  /*15a0*/  HFMA2 R12, -RZ, RZ, 0, 0 ;  /* 0x00000000ff0c7431 */ /* 0x000fe200000001ff */
[----:B------:R-:W-:Y:S01]  /*15b0*/  ISETP.NE.AND P4, PT, R10, RZ, P5 ;  /* 0x000000ff0a00720c */ /* 0x000fe20002f85270 */
[----:B------:R-:W-:Y:S01]  /*15c0*/  IMAD.SHL.U32 R16, R11, 0x80, RZ ;  /* 0x000000800b107824 */ /* 0x000fe200078e00ff */
[----:B------:R-:W3:Y:S01]  /*15d0*/  LDC R0, c[0x0][0x374] ;  /* 0x0000dd00ff007b82 */ /* 0x000ee20000000800 */
[----:B------:R-:W-:Y:S01]  /*15e0*/  PLOP3.LUT P1, PT, P1, PT, PT, 0x8, 0x80 ;  /* 0x000000000080781c */ /* 0x000fe20000f2e170 */
[----:B------:R-:W-:Y:S01]  /*15f0*/  IMAD.MOV.U32 R14, RZ, RZ, RZ ;  /* 0x000000ffff0e7224 */ /* 0x000fe200078e00ff */
[----:B------:R-:W-:Y:S01]  /*1600*/  MOV R8, 0x1 ;  /* 0x0000000100087802 */ /* 0x000fe20000000f00 */
[----:B------:R-:W-:Y:S01]  /*1610*/  IMAD.MOV.U32 R10, RZ, RZ, RZ ;  /* 0x000000ffff0a7224 */ /* 0x000fe200078e00ff */
[----:B------:R-:W-:Y:S01]  /*1620*/  LOP3.LUT R17, R17, 0x40, RZ, 0xc0, !PT ;  /* 0x0000004011117812 */ /* 0x000fe200078ec0ff */
[----:B------:R-:W4:Y:S01]  /*1630*/  LDCU.64 UR24, c[0x0][0x348] ;  /* 0x00006900ff1877ac */ /* 0x000f220008000a00 */
[----:B-1----:R-:W-:-:S02]  /*1640*/  UIADD3 UR4, UPT, UPT, UR15, 0x7f, URZ ;  /* 0x0000007f0f047890 */ /* 0x002fc4000fffe0ff */
[----:B------:R-:W-:Y:S02]  /*1650*/  USEL UR7, UR7, 0x2, UP1 ;  /* 0x0000000207077887 */ /* 0x000fe40008800000 */
[----:B------:R-:W-:Y:S01]  /*1660*/  USHF.R.S32.HI UR22, URZ, 0x1f, UR4 ;  /* 0x0000001fff167899 */ /* 0x000fe20008011404 */
[----:B------:R-:W-:-:S03]  /*1670*/  UMOV UR13, URZ ;  /* 0x000000ff000d7c82 */ /* 0x000fc60008000000 */
[----:B------:R-:W-:Y:S02]  /*1680*/  ULEA.HI UR22, UR22, UR4, URZ, 0x7 ;  /* 0x0000000416167291 */ /* 0x000fe4000f8f38ff */
[----:B------:R-:W-:Y:S02]  /*1690*/  UIADD3 UR4, UPT, UPT, UR15, -0x1, URZ ;  /* 0xffffffff0f047890 */ /* 0x000fe4000fffe0ff */
[----:B------:R-:W-:Y:S02]  /*16a0*/  USHF.R.S32.HI UR22, URZ, 0x7, UR22 ;  /* 0x00000007ff167899 */ /* 0x000fe40008011416 */
[----:B------:R-:W-:Y:S02]  /*16b0*/  UISETP.GE.U32.AND UP2, UPT, UR4, -0xff, UPT ;  /* 0xffffff010400788c */ /* 0x000fe4000bf46070 */
[----:B------:R-:W-:Y:S02]  /*16c0*/  UISETP.LT.U32.AND UP0, UPT, UR22, 0x4, UPT ;  /* 0x000000041600788c */ /* 0x000fe4000bf01070 */
[----:B------:R-:W-:-:S02]  /*16d0*/  UIADD3 UR15, UPT, UPT, UR15, 0xfe, URZ ;  /* 0x000000fe0f0f7890 */ /* 0x000fc4000fffe0ff */
[----:B------:R-:W-:-:S04]  /*16e0*/  USEL UR21, UR22, 0x4, UP0 ;  /* 0x0000000416157887 */ /* 0x000fc80008000000 */
[----:B------:R-:W-:Y:S02]  /*16f0*/  UIADD3 UR6, UPT, UPT, UR21, -0x1, URZ ;  /* 0xffffffff15067890 */ /* 0x000fe4000fffe0ff */
[----:B------:R-:W-:Y:S02]  /*1700*/  @UP2 UIADD3 UR6, UPT, UPT, UR21, URZ, URZ ;  /* 0x000000ff15062290 */ /* 0x000fe4000fffe0ff */
[----:B------:R-:W-:Y:S02]  /*1710*/  UIADD3 UR14, UPT, UPT, UR22, -UR21, URZ ;  /* 0x80000015160e7290 */ /* 0x000fe4000fffe0ff */
[----:B------:R-:W-:Y:S02]  /*1720*/  UIADD3 UR5, UPT, UPT, UR6, 0x1, URZ ;  /* 0x0000000106057890 */ /* 0x000fe4000fffe0ff */
[----:B--2-4-:R-:W-:-:S12]  /*1730*/  UIADD3 UR6, UPT, UPT, -UR6, URZ, URZ ;  /* 0x000000ff06067290 */ /* 0x014fd8000fffe1ff */
.L_x_42:
[----:B------:R-:W-:Y:S01]  /*1740*/  UISETP.NE.AND UP0, UPT, UR37, URZ, UPT ;  /* 0x000000ff2500728c */ /* 0x000fe2000bf05270 */
[----:B------:R-:W1:Y:S08]  /*1750*/  S2UR UR37, SR_CgaCtaId ;  /* 0x00000000002579c3 */ /* 0x000e700000008800 */
[----:B------:R-:W-:Y:S05]  /*1760*/  BRA.U UP0, `(.L_x_23) ;  /* 0x0000000100347547 */ /* 0x000fea000b800000 */
[----:B------:R-:W2:Y:S01]  /*1770*/  S2R R2, SR_CgaCtaId ;  /* 0x0000000000027919 */ /* 0x000ea20000008800 */
[----:B------:R-:W-:-:S04]  /*1780*/  MOV R3, 0x400 ;  /* 0x0000040000037802 */ /* 0x000fc80000000f00 */
[----:B--2---:R-:W-:Y:S02]  /*1790*/  LEA R3, R2, R3, 0x18 ;  /* 0x0000000302037211 */ /* 0x004fe400078ec0ff */
[----:B------:R-:W-:-:S03]  /*17a0*/  SHF.L.U32 R2, R8, 0x1f, RZ ;  /* 0x0000001f08027819 */ /* 0x000fc600000006ff */
[----:B------:R-:W-:-:S04]  /*17b0*/  IMAD R3, R10, 0x8, R3 ;  /* 0x000000080a037824 */ /* 0x000fc800078e0203 */
[----:B------:R-:W2:Y:S02]  /*17c0*/  SYNCS.PHASECHK.TRANS64.TRYWAIT P0, [R3+URZ+0xe0], R2 ;  /* 0x0000e002030075a7 */ /* 0x000ea400080011ff */
[----:B--2---:R-:W-:Y:S05]  /*17d0*/  @!P0 BRA `(.L_x_24) ;  /* 0x0000007000b88947 */ /* 0x004fea0003800000 */
.L_x_123:
[----:B------:R-:W-:Y:S01]  /*17e0*/  VIADD R10, R10, 0x1 ;  /* 0x000000010a0a7836 */ /* 0x000fe20000000000 */
[----:B------:R2:W-:Y:S04]  /*17f0*/  SYNCS.ARRIVE.TRANS64.A1T0 RZ, [R3+URZ+0xd0], RZ ;  /* 0x0000d0ff03ff79a7 */ /* 0x0005e800081000ff */
[----:B------:R-:W-:-:S04]  /*1800*/  ISETP.NE.AND P0, PT, R10, 0x2, PT ;  /* 0x000000020a00780c */ /* 0x000fc80003f05270 */
[----:B------:R-:W-:Y:S02]  /*1810*/  SEL R10, R10, RZ, P0 ;  /* 0x000000ff0a0a7207 */ /* 0x000fe40000000000 */
[----:B--2---:R-:W-:-:S04]  /*1820*/  SEL R3, RZ, 0x1, P0 ;  /* 0x00000001ff037807 */ /* 0x004fc80000000000 */
[----:B------:R-:W-:-:S07]  /*1830*/  LOP3.LUT R8, R8, R3, RZ, 0x3c, !PT ;  /* 0x0000000308087212 */ /* 0x000fce00078e3cff */
.L_x_23:
[----:B------:R-:W-:Y:S01]  /*1840*/  UMOV UR4, 0x400 ;  /* 0x0000040000047882 */ /* 0x000fe20000000000 */
[----:B------:R-:W-:Y:S01]  /*1850*/  LEA.HI R3, R21, R21, RZ, 0x1 ;  /* 0x0000001515037211 */ /* 0x000fe200078f08ff */
[----:B-1----:R-:W-:Y:S01]  /*1860*/  ULEA UR4, UR37, UR4, 0x18 ;  /* 0x0000000425047291 */ /* 0x002fe2000f8ec0ff */
[----:B------:R-:W-:Y:S01]  /*1870*/  SHF.L.U32 R2, R15, 0x1f, RZ ;  /* 0x0000001f0f027819 */ /* 0x000fe200000006ff */
[----:B------:R-:W-:Y:S01]  /*1880*/  UISETP.GE.U32.AND UP0, UPT, UR15, 0xff, UPT ;  /* 0x000000ff0f00788c */ /* 0x000fe2000bf06070 */
[----:B------:R-:W-:Y:S01]  /*1890*/  R2UR UR35, R16 ;  /* 0x00000000102372ca */ /* 0x000fe200000e0000 */
[----:B------:R-:W-:Y:S01]  /*18a0*/  ULEA UR8, UR13, UR4, 0x3 ;  /* 0x000000040d087291 */ /* 0x000fe2000f8e18ff */
[----:B------:R-:W-:Y:S01]  /*18b0*/  IMAD.SHL.U32 R3, R3, 0x80, RZ ;  /* 0x0000008003037824 */ /* 0x000fe200078e00ff */
[----:B------:R-:W-:Y:S01]  /*18c0*/  R2UR UR11, R17 ;  /* 0x00000000110b72ca */ /* 0x000fe200000e0000 */
[----:B------:R-:W-:-:S03]  /*18d0*/  UMOV UR23, URZ ;  /* 0x000000ff00177c82 */ /* 0x000fc60008000000 */
[----:B------:R-:W-:-:S03]  /*18e0*/  LOP3.LUT R3, R3, 0xffffff00, RZ, 0xc0, !PT ;  /* 0xffffff0003037812 */ /* 0x000fc600078ec0ff */
[----:B------:R1:W2:Y:S01]  /*18f0*/  SYNCS.PHASECHK.TRANS64.TRYWAIT P0, [UR8+0x20], R2 ;  /* 0x00002002ff0075a7 */ /* 0x0002a20008001108 */
[----:B------:R-:W-:Y:S02]  /*1900*/  R2UR UR9, R3 ;  /* 0x00000000030972ca */ /* 0x000fe400000e0000 */
[----:B------:R-:W-:-:S11]  /*1910*/  R2UR UR8, R20 ;  /* 0x00000000140872ca */ /* 0x000fd600000e0000 */
[----:B------:R-:W-:Y:S02]  /*1920*/  ULOP3.LUT UR35, UR9, 0x80, UR35, 0xf8, !UPT ;  /* 0x0000008009237892 */ /* 0x000fe4000f8ef823 */
[----:B------:R-:W-:Y:S01]  /*1930*/  ULEA UR11, UR8, UR11, 0x7 ;  /* 0x0000000b080b7291 */ /* 0x000fe2000f8e38ff */
[----:B------:R-:W-:Y:S11]  /*1940*/  BRA.U !UP0, `(.L_x_25) ;  /* 0x0000000108c07547 */ /* 0x000ff6000b800000 */
[----:B------:R-:W-:Y:S01]  /*1950*/  UMOV UR16, UR6 ;  /* 0x0000000600107c82 */ /* 0x000fe20008000000 */
[----:B------:R-:W-:Y:S01]  /*1960*/  UMOV UR17, UR13 ;  /* 0x0000000d00117c82 */ /* 0x000fe20008000000 */
[----:B------:R-:W-:-:S05]  /*1970*/  UMOV UR34, URZ ;  /* 0x000000ff00227c82 */ /* 0x000fca0008000000 */
.L_x_31:
[----:B------:R-:W-:Y:S01]  /*1980*/  ULEA UR33, UR17, UR4, 0x3 ;  /* 0x0000000411217291 */ /* 0x000fe2000f8e18ff */
[----:B------:R-:W-:Y:S01]  /*1990*/  @P5 MOV R3, 0xc000 ;  /* 0x0000c00000035802 */ /* 0x000fe20000000f00 */
[----:B-12-4-:R-:W-:Y:S10]  /*19a0*/  @P0 BRA `(.L_x_26) ;  /* 0x00000000000c0947 */ /* 0x016ff40003800000 */
[----:B------:R-:W-:-:S04]  /*19b0*/  SHF.L.U32 R5, R15, 0x1f, RZ ;  /* 0x0000001f0f057819 */ /* 0x000fc800000006ff */
[----:B------:R-:W2:Y:S02]  /*19c0*/  SYNCS.PHASECHK.TRANS64.TRYWAIT P0, [UR33+0x20], R5 ;  /* 0x00002005ff0075a7 */ /* 0x000ea40008001121 */
[----:B--2---:R-:W-:Y:S05]  /*19d0*/  @!P0 BRA `(.L_x_27) ;  /* 0x00000070004c8947 */ /* 0x004fea0003800000 */
.L_x_26:
[----:B------:R2:W-:Y:S01]  /*19e0*/  @P5 SYNCS.ARRIVE.TRANS64 RZ, [UR33], R3 ;  /* 0x00000003ffff59a7 */ /* 0x0005e20008000021 */
[----:B------:R-:W-:Y:S02]  /*19f0*/  ULOP3.LUT UR8, UR7, 0x2, URZ, 0xfc, !UPT ;  /* 0x0000000207087892 */ /* 0x000fe4000f8efcff */
[----:B------:R-:W-:Y:S02]  /*1a00*/  UIADD3 UR16, UPT, UPT, UR16, 0x1, URZ ;  /* 0x0000000110107890 */ /* 0x000fe4000fffe0ff */
[----:B------:R-:W-:Y:S02]  /*1a10*/  UISETP.NE.AND UP0, UPT, UR8, 0x2, UPT ;  /* 0x000000020800788c */ /* 0x000fe4000bf05270 */
[----:B------:R-:W-:-:S07]  /*1a20*/  UISETP.NE.AND UP2, UPT, UR16, 0x1, UPT ;  /* 0x000000011000788c */ /* 0x000fce000bf45270 */
[----:B------:R-:W-:Y:S05]  /*1a30*/  BRA.U UP0, `(.L_x_28) ;  /* 0x0000000100047547 */ /* 0x000fea000b800000 */
[----:B------:R-:W-:Y:S05]  /*1a40*/  BPT.TRAP 0x1 ;  /* 0x000000040000795c */ /* 0x000fea0000300000 */
.L_x_28:
[----:B------:R-:W-:Y:S04]  /*1a50*/  BSSY.RECONVERGENT B0, `(.L_x_29) ;  /* 0x0000003000007945 */ /* 0x000fe80003800200 */
[----:B------:R-:W-:Y:S05]  /*1a60*/  @!P4 BRA `(.L_x_30) ;  /* 0x000000000004c947 */ /* 0x000fea0003800000 */
[----:B------:R-:W-:Y:S05]  /*1a70*/  BPT.TRAP 0x1 ;  /* 0x000000040000795c */ /* 0x000fea0000300000 */
.L_x_30:
[----:B------:R-:W-:Y:S05]  /*1a80*/  BSYNC.RECONVERGENT B0 ;  /* 0x0000000000007941 */ /* 0x000fea0003800200 */
.L_x_29:
[----:B------:R-:W-:Y:S02]  /*1a90*/  UIADD3 UR13, UPT, UPT, UR17, 0x1, URZ ;  /* 0x00000001110d7890 */ /* 0x000fe4000fffe0ff */
[----:B------:R-:W-:Y:S02]  /*1aa0*/  ULEA UR32, UR17, UR4, 0xe ;  /* 0x0000000411207291 */ /* 0x000fe4000f8e70ff */
[----:B------:R-:W-:Y:S02]  /*1ab0*/  UISETP.NE.AND UP0, UPT, UR13, 0x4, UPT ;  /* 0x000000040d00788c */ /* 0x000fe4000bf05270 */
[----:B------:R-:W-:Y:S02]  /*1ac0*/  UIADD3 UR28, UP1, UPT, UR24, 0x80, URZ ;  /* 0x00000080181c7890 */ /* 0x000fe4000ff3e0ff */
[----:B------:R-:W-:Y:S02]  /*1ad0*/  USEL UR9, URZ, 0x1, UP0 ;  /* 0x00000001ff097887 */ /* 0x000fe40008000000 */
[----:B------:R-:W-:-:S02]  /*1ae0*/  USEL UR13, UR13, URZ, UP0 ;  /* 0x000000ff0d0d7287 */ /* 0x000fc40008000000 */
[----:B------:R-:W-:Y:S02]  /*1af0*/  UIADD3 UR26, UP0, UPT, UR24, 0x180, URZ ;  /* 0x00000180181a7890 */ /* 0x000fe4000ff1e0ff */
[----:B------:R-:W-:Y:S01]  /*1b00*/  ULEA UR8, UR13, UR4, 0x3 ;  /* 0x000000040d087291 */ /* 0x000fe2000f8e18ff */
[----:B------:R-:W-:Y:S01]  /*1b10*/  LOP3.LUT R15, R15, UR9, RZ, 0x3c, !PT ;  /* 0x000000090f0f7c12 */ /* 0x000fe2000f8e3cff */
[----:B------:R-:W-:Y:S02]  /*1b20*/  ULOP3.LUT UR33, UR33, 0xfefffff8, URZ, 0xc0, !UPT ;  /* 0xfefffff821217892 */ /* 0x000fe4000f8ec0ff */
[----:B------:R-:W-:Y:S01]  /*1b30*/  UIADD3.X UR29, UPT, UPT, URZ, UR25, URZ, UP1, !UPT ;  /* 0x00000019ff1d7290 */ /* 0x000fe20008ffe4ff */
[----:B-1----:R-:W-:Y:S01]  /*1b40*/  SHF.L.U32 R2, R15, 0x1f, RZ ;  /* 0x0000001f0f027819 */ /* 0x002fe200000006ff */
[----:B------:R-:W-:Y:S02]  /*1b50*/  UIADD3 UR32, UPT, UPT, UR32, 0x8400, URZ ;  /* 0x0000840020207890 */ /* 0x000fe4000fffe0ff */
[----:B------:R-:W-:Y:S01]  /*1b60*/  UIADD3.X UR27, UPT, UPT, URZ, UR25, URZ, UP0, !UPT ;  /* 0x00000019ff1b7290 */ /* 0x000fe200087fe4ff */
[----:B------:R4:W1:Y:S01]  /*1b70*/  SYNCS.PHASECHK.TRANS64.TRYWAIT P0, [UR8+0x20], R2 ;  /* 0x00002002ff0075a7 */ /* 0x0008620008001108 */
[----:B------:R-:W-:Y:S01]  /*1b80*/  ULEA UR8, UR17, UR4, 0xd ;  /* 0x0000000411087291 */ /* 0x000fe2000f8e68ff */
[----:B------:R-:W-:Y:S01]  /*1b90*/  UMOV UR18, 0x0 ;  /* 0x0000000000127882 */ /* 0x000fe20000000000 */
[----:B------:R-:W-:-:S02]  /*1ba0*/  UMOV UR19, 0x10000000 ;  /* 0x1000000000137882 */ /* 0x000fc40000000000 */
[----:B------:R-:W-:Y:S01]  /*1bb0*/  UIADD3 UR8, UPT, UPT, UR8, 0x18400, URZ ;  /* 0x0001840008087890 */ /* 0x000fe2000fffe0ff */
[----:B------:R2:W-:Y:S01]  /*1bc0*/  UTMALDG.3D.2CTA [UR32], [UR28], desc[UR18] ;  /* 0x000012201c0075b4 */ /* 0x0005e20008211000 */
[----:B------:R-:W-:Y:S01]  /*1bd0*/  UMOV UR10, UR34 ;  /* 0x00000022000a7c82 */ /* 0x000fe20008000000 */
[----:B------:R-:W-:Y:S01]  /*1be0*/  UMOV UR12, UR36 ;  /* 0x00000024000c7c82 */ /* 0x000fe20008000000 */
[----:B------:R-:W-:Y:S01]  /*1bf0*/  UMOV UR9, UR33 ;  /* 0x0000002100097c82 */ /* 0x000fe20008000000 */
[----:B------:R-:W-:Y:S01]  /*1c00*/  UMOV UR23, UR5 ;  /* 0x0000000500177c82 */ /* 0x000fe20008000000 */
[----:B------:R-:W-:-:S03]  /*1c10*/  UMOV UR17, UR13 ;  /* 0x0000000d00117c82 */ /* 0x000fc60008000000 */
[----:B------:R4:W-:Y:S01]  /*1c20*/  UTMALDG.3D.2CTA [UR8], [UR26], desc[UR18] ;  /* 0x000012081a0075b4 */ /* 0x0009e20008211000 */
[----:B--2---:R-:W-:Y:S01]  /*1c30*/  UIADD3 UR34, UPT, UPT, UR34, 0x80, URZ ;  /* 0x0000008022227890 */ /* 0x004fe2000fffe0ff */
[----:B------:R-:W-:Y:S11]  /*1c40*/  BRA.U UP2, `(.L_x_31) ;  /* 0xfffffffd024c7547 */ /* 0x000ff6000b83ffff */
.L_x_25:
[----:B----4-:R-:W-:Y:S01]  /*1c50*/  ULEA UR8, UR13, UR4, 0x3 ;  /* 0x000000040d087291 */ /* 0x010fe2000f8e18ff */
[----:B-1----:R-:W-:Y:S01]  /*1c60*/  SHF.L.U32 R2, R15, 0x1f, RZ ;  /* 0x0000001f0f027819 */ /* 0x002fe200000006ff */
[----:B------:R-:W-:Y:S01]  /*1c70*/  @!P1 SYNCS.ARRIVE.TRANS64.A1T0 RZ, [UR4+0x68], RZ ;  /* 0x000068ffffff99a7 */ /* 0x000fe20008100004 */
[----:B------:R-:W-:-:S06]  /*1c80*/  UISETP.GT.AND UP0, UPT, UR22, UR21, UPT ;  /* 0x000000151600728c */ /* 0x000fcc000bf04270 */
[----:B--2---:R1:W2:Y:S03]  /*1c90*/  SYNCS.PHASECHK.TRANS64.TRYWAIT P0, [UR8+0x20], R2 ;  /* 0x00002002ff0075a7 */ /* 0x0042a60008001108 */
[----:B------:R-:W-:Y:S05]  /*1ca0*/  BRA.U !UP0, `(.L_x_32) ;  /* 0x0000000108c07547 */ /* 0x000fea000b800000 */
[----:B------:R-:W-:Y:S01]  /*1cb0*/  UIADD3 UR26, UPT, UPT, UR14, UR23, URZ ;  /* 0x000000170e1a7290 */ /* 0x000fe2000fffe0ff */
[----:B------:R-:W-:-:S11]  /*1cc0*/  UMOV UR27, UR13 ;  /* 0x0000000d001b7c82 */ /* 0x000fd60008000000 */
.L_x_38:
[----:B------:R-:W-:Y:S01]  /*1cd0*/  ULEA UR17, UR27, UR4, 0x3 ;  /* 0x000000041b117291 */ /* 0x000fe2000f8e18ff */
[----:B--2---:R-:W-:Y:S01]  /*1ce0*/  @P5 MOV R3, 0xc000 ;  /* 0x0000c00000035802 */ /* 0x004fe20000000f00 */
[----:B-12---:R-:W-:Y:S10]  /*1cf0*/  @P0 BRA `(.L_x_33) ;  /* 0x00000000000c0947 */ /* 0x006ff40003800000 */
[----:B------:R-:W-:-:S04]  /*1d00*/  SHF.L.U32 R5, R15, 0x1f, RZ ;  /* 0x0000001f0f057819 */ /* 0x000fc800000006ff */
[----:B------:R-:W2:Y:S02]  /*1d10*/  SYNCS.PHASECHK.TRANS64.TRYWAIT P0, [UR17+0x20], R5 ;  /* 0x00002005ff0075a7 */ /* 0x000ea40008001111 */
[----:B--2---:R-:W-:Y:S05]  /*1d20*/  @!P0 BRA `(.L_x_34) ;  /* 0x0000006c00908947 */ /* 0x004fea0003800000 */
.L_x_33:
[----:B------:R2:W-:Y:S01]  /*1d30*/  @P5 SYNCS.ARRIVE.TRANS64 RZ, [UR17], R3 ;  /* 0x00000003ffff59a7 */ /* 0x0005e20008000011 */
[----:B------:R-:W-:-:S04]  /*1d40*/  ULOP3.LUT UR8, UR7, 0x2, URZ, 0xfc, !UPT ;  /* 0x0000000207087892 */ /* 0x000fc8000f8efcff */
[----:B------:R-:W-:-:S09]  /*1d50*/  UISETP.NE.AND UP0, UPT, UR8, 0x2, UPT ;  /* 0x000000020800788c */ /* 0x000fd2000bf05270 */
[----:B------:R-:W-:Y:S05]  /*1d60*/  BRA.U UP0, `(.L_x_35) ;  /* 0x0000000100047547 */ /* 0x000fea000b800000 */
[----:B------:R-:W-:Y:S05]  /*1d70*/  BPT.TRAP 0x1 ;  /* 0x000000040000795c */ /* 0x000fea0000300000 */
.L_x_35:
[----:B------:R-:W-:Y:S04]  /*1d80*/  BSSY.RECONVERGENT B0, `(.L_x_36) ;  /* 0x0000003000007945 */ /* 0x000fe80003800200 */
[----:B------:R-:W-:Y:S05]  /*1d90*/  @!P4 BRA `(.L_x_37) ;  /* 0x000000000004c947 */ /* 0x000fea0003800000 */
[----:B------:R-:W-:Y:S05]  /*1da0*/  BPT.TRAP 0x1 ;  /* 0x000000040000795c */ /* 0x000fea0000300000 */
.L_x_37:
[----:B------:R-:W-:Y:S05]  /*1db0*/  BSYNC.RECONVERGENT B0 ;  /* 0x0000000000007941 */ /* 0x000fea0003800200 */
.L_x_36:
        /* <DEDUP_REMOVED lines=9> */
[----:B------:R-:W-:Y:S02]  /*1e50*/  USHF.L.U32 UR18, UR23, 0x7, URZ ;  /* 0x0000000717127899 */ /* 0x000fe400080006ff */
[----:B------:R-:W-:Y:S01]  /*1e60*/  ULOP3.LUT UR17, UR17, 0xfefffff8, URZ, 0xc0, !UPT ;  /* 0xfefffff811117892 */ /* 0x000fe2000f8ec0ff */
[----:B-1----:R-:W-:Y:S01]  /*1e70*/  SHF.L.U32 R2, R15, 0x1f, RZ ;  /* 0x0000001f0f027819 */ /* 0x002fe200000006ff */
[----:B------:R-:W-:Y:S02]  /*1e80*/  UIADD3 UR16, UPT, UPT, UR16, 0x8400, URZ ;  /* 0x0000840010107890 */ /* 0x000fe4000fffe0ff */
[----:B------:R-:W-:Y:S01]  /*1e90*/  UIADD3.X UR33, UPT, UPT, URZ, UR25, URZ, UP1, !UPT ;  /* 0x00000019ff217290 */ /* 0x000fe20008ffe4ff */
[----:B------:R4:W1:Y:S01]  /*1ea0*/  SYNCS.PHASECHK.TRANS64.TRYWAIT P0, [UR8+0x20], R2 ;  /* 0x00002002ff0075a7 */ /* 0x0008620008001108 */
[----:B------:R-:W-:-:S02]  /*1eb0*/  ULEA UR8, UR27, UR4, 0xd ;  /* 0x000000041b087291 */ /* 0x000fc4000f8e68ff */
[----:B------:R-:W-:Y:S02]  /*1ec0*/  UIADD3.X UR31, UPT, UPT, URZ, UR25, URZ, UP0, !UPT ;  /* 0x00000019ff1f7290 */ /* 0x000fe400087fe4ff */
[----:B------:R-:W-:Y:S01]  /*1ed0*/  UIADD3 UR8, UPT, UPT, UR8, 0x18400, URZ ;  /* 0x0001840008087890 */ /* 0x000fe2000fffe0ff */
[----:B------:R-:W-:Y:S01]  /*1ee0*/  UMOV UR28, 0x0 ;  /* 0x00000000001c7882 */ /* 0x000fe20000000000 */
[----:B------:R-:W-:Y:S01]  /*1ef0*/  UMOV UR29, 0x10000000 ;  /* 0x10000000001d7882 */ /* 0x000fe20000000000 */
[----:B------:R-:W-:Y:S01]  /*1f00*/  UMOV UR19, UR35 ;  /* 0x0000002300137c82 */ /* 0x000fe20008000000 */
[----:B------:R-:W-:Y:S01]  /*1f10*/  UMOV UR20, UR36 ;  /* 0x0000002400147c82 */ /* 0x000fe20008000000 */
[----:B------:R-:W-:Y:S01]  /*1f20*/  UMOV UR12, UR36 ;  /* 0x00000024000c7c82 */ /* 0x000fe20008000000 */
[----:B------:R-:W-:Y:S01]  /*1f30*/  UMOV UR9, UR17 ;  /* 0x0000001100097c82 */ /* 0x000fe20008000000 */
[----:B------:R-:W-:Y:S01]  /*1f40*/  UMOV UR10, UR18 ;  /* 0x00000012000a7c82 */ /* 0x000fe20008000000 */
[----:B------:R4:W-:Y:S01]  /*1f50*/  UTMALDG.3D.2CTA [UR16], [UR32], desc[UR28] ;  /* 0x00001c10200075b4 */ /* 0x0009e20008211000 */
[----:B------:R-:W-:Y:S01]  /*1f60*/  UIADD3 UR23, UPT, UPT, UR23, 0x1, URZ ;  /* 0x0000000117177890 */ /* 0x000fe2000fffe0ff */
[----:B------:R-:W-:-:S03]  /*1f70*/  UMOV UR27, UR13 ;  /* 0x0000000d001b7c82 */ /* 0x000fc60008000000 */
[----:B------:R-:W-:Y:S01]  /*1f80*/  UISETP.NE.AND UP0, UPT, UR23, UR26, UPT ;  /* 0x0000001a1700728c */ /* 0x000fe2000bf05270 */
[----:B------:R4:W-:Y:S08]  /*1f90*/  UTMALDG.3D.2CTA [UR8], [UR30], desc[UR28] ;  /* 0x00001c081e0075b4 */ /* 0x0009f00008211000 */
[----:B----4-:R-:W-:Y:S05]  /*1fa0*/  BRA.U UP0, `(.L_x_38) ;  /* 0xfffffffd00487547 */ /* 0x010fea000b83ffff */
.L_x_32:
[----:B-1----:R-:W-:Y:S01]  /*1fb0*/  LEA R2, R14, UR4, 0x3 ;  /* 0x000000040e027c11 */ /* 0x002fe2000f8e18ff */
[----:B------:R-:W-:Y:S01]  /*1fc0*/  NOP ;  /* 0x0000000000007918 */ /* 0x000fe20000000000 */
[----:B--2---:R-:W-:Y:S02]  /*1fd0*/  SHF.L.U32 R3, R12, 0x1f, RZ ;  /* 0x0000001f0c037819 */ /* 0x004fe400000006ff */
[----:B------:R-:W-:Y:S02]  /*1fe0*/  LEA R4, R14, UR4, 0x4 ;  /* 0x000000040e047c11 */ /* 0x000fe4000f8e20ff */
[----:B------:R-:W1:Y:S02]  /*1ff0*/  SYNCS.PHASECHK.TRANS64.TRYWAIT P0, [R2+URZ+0x70], R3 ;  /* 0x00007003020075a7 */ /* 0x000e6400080011ff */
[----:B-1----:R-:W-:Y:S05]  /*2000*/  @!P0 BRA `(.L_x_39) ;  /* 0x0000006800f08947 */ /* 0x002fea0003800000 */
.L_x_126:
[----:B------:R-:W2:Y:S01]  /*2010*/  LDS.128 R4, [R4+0x100] ;  /* 0x0001000004047984 */ /* 0x000ea20000000c00 */
[----:B------:R-:W-:Y:S01]  /*2020*/  ISETP.GE.AND P0, PT, R72, 0x1, PT ;  /* 0x000000014800780c */ /* 0x000fe20003f06270 */
[----:B-1----:R-:W-:Y:S01]  /*2030*/  VIADD R2, R2, 0x80 ;  /* 0x0000008002027836 */ /* 0x002fe20000000000 */
[----:B------:R-:W-:Y:S01]  /*2040*/  @!PT LDS RZ, [RZ] ;  /* 0x00000000fffff984 */ /* 0x000fe20000000800 */
[----:B------:R-:W-:Y:S01]  /*2050*/  @!PT LDS RZ, [RZ] ;  /* 0x00000000fffff984 */ /* 0x000fe20000000800 */
[----:B------:R-:W-:Y:S01]  /*2060*/  @!PT LDS RZ, [RZ] ;  /* 0x00000000fffff984 */ /* 0x000fe20000000800 */
[----:B------:R-:W-:Y:S01]  /*2070*/  @!PT LDS RZ, [RZ] ;  /* 0x00000000fffff984 */ /* 0x000fe20000000800 */
[----:B------:R1:W-:Y:S06]  /*2080*/  MEMBAR.ALL.CTA ;  /* 0x0000000000007992 */ /* 0x0003ec0000008000 */
[----:B-1----:R-:W1:Y:S01]  /*2090*/  FENCE.VIEW.ASYNC.S ;  /* 0x00000000000073c6 */ /* 0x002e620000000000 */
[----:B------:R-:W-:-:S04]  /*20a0*/  PRMT R2, RZ, 0x654, R2 ;  /* 0x00000654ff027816 */ /* 0x000fc80000000002 */
[----:B-1----:R1:W-:Y:S01]  /*20b0*/  SYNCS.ARRIVE.TRANS64.RED.A1T0 RZ, [R2+URZ], RZ ;  /* 0x000000ff02ff79a7 */ /* 0x0023e200081004ff */
[----:B--2---:R-:W-:-:S13]  /*20c0*/  LOP3.LUT P2, RZ, R6, 0x1, RZ, 0xc0, !PT ;  /* 0x0000000106ff7812 */ /* 0x004fda000784c0ff */
[----:B------:R-:W-:Y:S01]  /*20d0*/  @P2 SHF.R.U32.HI R3, RZ, 0x10, R5 ;  /* 0x00000010ff032819 */ /* 0x000fe20000011605 */
[----:B------:R-:W-:Y:S01]  /*20e0*/  VOTEU.ANY UP0, P2 ;  /* 0x0000000000ff7886 */ /* 0x000fe20001000100 */
[----:B------:R-:W-:Y:S02]  /*20f0*/  @P2 MOV R13, R4 ;  /* 0x00000004000d2202 */ /* 0x000fe40000000f00 */
[----:B------:R-:W-:Y:S02]  /*2100*/  @P2 R2UR.BROADCAST UR8, R3 ;  /* 0x00000000030822ca */ /* 0x000fe400008e0000 */
[----:B------:R-:W-:-:S11]  /*2110*/  @P2 LOP3.LUT R11, R5, 0xffff, RZ, 0xc0, !PT ;  /* 0x0000ffff050b2812 */ /* 0x000fd600078ec0ff */
[----:B------:R-:W-:Y:S01]  /*2120*/  @UP0 UMOV UR36, UR8 ;  /* 0x0000000800240c82 */ /* 0x000fe20008000000 */
[----:B-1----:R-:W-:Y:S05]  /*2130*/  @!P0 BRA `(.L_x_40) ;  /* 0x0000000000b88947 */ /* 0x002fea0003800000 */
[----:B------:R-:W3:Y:S01]  /*2140*/  LDC.64 R4, c[0x0][0xb18] ;  /* 0x0002c600ff047b82 */ /* 0x000ee20000000a00 */
[----:B------:R-:W-:-:S07]  /*2150*/  ISETP.NE.AND P3, PT, R72, 0x1, PT ;  /* 0x000000014800780c */ /* 0x000fce0003f65270 */
[----:B------:R-:W1:Y:S08]  /*2160*/  LDC.64 R6, c[0x0][0xb10] ;  /* 0x0002c400ff067b82 */ /* 0x000e700000000a00 */
[----:B------:R-:W2:Y:S08]  /*2170*/  LDC R18, c[0x0][0xb20] ;  /* 0x0002c800ff127b82 */ /* 0x000eb00000000800 */
[----:B------:R-:W4:Y:S01]  /*2180*/  LDC R20, c[0x0][0xb0c] ;  /* 0x0002c300ff147b82 */ /* 0x000f220000000800 */
[----:B---3--:R-:W-:Y:S01]  /*2190*/  IMAD.HI.U32 R19, R0, R5, RZ ;  /* 0x0000000500137227 */ /* 0x008fe200078e00ff */
[----:B------:R-:W-:-:S03]  /*21a0*/  ISETP.NE.AND P0, PT, R4, 0x1, PT ;  /* 0x000000010400780c */ /* 0x000fc60003f05270 */
[----:B------:R-:W-:-:S03]  /*21b0*/  IMAD.HI.U32 R5, R11, R5, RZ ;  /* 0x000000050b057227 */ /* 0x000fc600078e00ff */
[----:B------:R-:W3:Y:S01]  /*21c0*/  LDC.64 R2, c[0x0][0xb28] ;  /* 0x0002ca00ff027b82 */ /* 0x000ee20000000a00 */
[----:B-1----:R-:W-:-:S04]  /*21d0*/  IMAD.HI.U32 R22, R9, R6, RZ ;  /* 0x0000000609167227 */ /* 0x002fc800078e00ff */
[----:B------:R-:W-:Y:S01]  /*21e0*/  IMAD.HI.U32 R24, R13, R6, RZ ;  /* 0x000000060d187227 */ /* 0x000fe200078e00ff */
[----:B------:R-:W-:Y:S02]  /*21f0*/  SHF.R.U32.HI R22, RZ, R7, R22 ;  /* 0x00000007ff167219 */ /* 0x000fe40000011616 */
[-C--:B--2---:R-:W-:Y:S02]  /*2200*/  SHF.R.U32.HI R19, RZ, R18.reuse, R19 ;  /* 0x00000012ff137219 */ /* 0x084fe40000011613 */
[----:B------:R-:W-:Y:S02]  /*2210*/  SHF.R.U32.HI R18, RZ, R18, R5 ;  /* 0x00000012ff127219 */ /* 0x000fe40000011605 */
[----:B------:R-:W-:Y:S02]  /*2220*/  SEL R19, R0, R19, !P0 ;  /* 0x0000001300137207 */ /* 0x000fe40004000000 */
[----:B------:R-:W-:Y:S02]  /*2230*/  SHF.R.U32.HI R24, RZ, R7, R24 ;  /* 0x00000007ff187219 */ /* 0x000fe40000011618 */
[----:B----4-:R-:W-:-:S02]  /*2240*/  ISETP.NE.AND P1, PT, R20, 0x1, PT ;  /* 0x000000011400780c */ /* 0x010fc40003f25270 */
[----:B------:R-:W-:Y:S02]  /*2250*/  SEL R5, R11, R18, !P0 ;  /* 0x000000120b057207 */ /* 0x000fe40004000000 */
[----:B------:R-:W-:Y:S02]  /*2260*/  SEL R21, R9, R22, !P1 ;  /* 0x0000001609157207 */ /* 0x000fe40004800000 */
[----:B------:R-:W-:Y:S01]  /*2270*/  SEL R7, R13, R24, !P1 ;  /* 0x000000180d077207 */ /* 0x000fe20004800000 */
[----:B---3--:R-:W-:-:S04]  /*2280*/  IMAD.HI.U32 R22, R19, R2, RZ ;  /* 0x0000000213167227 */ /* 0x008fc800078e00ff */
[----:B------:R-:W-:Y:S01]  /*2290*/  IMAD.HI.U32 R6, R21, R2, RZ ;  /* 0x0000000215067227 */ /* 0x000fe200078e00ff */
[----:B------:R-:W-:-:S04]  /*22a0*/  @P3 SHF.R.U32.HI R19, RZ, R3, R22 ;  /* 0x00000003ff133219 */ /* 0x000fc80000011616 */
        /* <DEDUP_REMOVED lines=8> */
[----:B------:R-:W-:-:S04]  /*2330*/  @!P0 IMAD.HI.U32 R18, R7, R2, RZ ;  /* 0x0000000207128227 */ /* 0x000fc800078e00ff */
[----:B------:R-:W-:Y:S01]  /*2340*/  IMAD.MOV R2, RZ, RZ, -R6 ;  /* 0x000000ffff027224 */ /* 0x000fe200078e0a06 */
[----:B------:R-:W-:-:S03]  /*2350*/  @!P0 SHF.R.U32.HI R18, RZ, R3, R18 ;  /* 0x00000003ff128219 */ /* 0x000fc60000011612 */
[----:B------:R-:W-:Y:S01]  /*2360*/  IMAD R2, R72, R2, R5 ;  /* 0x0000000248027224 */ /* 0x000fe200078e0205 */
[----:B------:R-:W-:Y:S02]  /*2370*/  @!P0 SEL R3, R7, R18, !P3 ;  /* 0x0000001207038207 */ /* 0x000fe40005800000 */
[----:B------:R-:W-:-:S03]  /*2380*/  IADD3 R18, PT, PT, -R5, RZ, RZ ;  /* 0x000000ff05127210 */ /* 0x000fc60007ffe1ff */
[--C-:B------:R-:W-:Y:S02]  /*2390*/  @!P0 IMAD.IADD R6, R6, 0x1, -R3.reuse ;  /* 0x0000000106068824 */ /* 0x100fe400078e0a03 */
[----:B------:R-:W-:Y:S01]  /*23a0*/  @!P0 IMAD R3, R2, R21, R3 ;  /* 0x0000001502038224 */ /* 0x000fe200078e0203 */
[----:B------:R-:W-:Y:S01]  /*23b0*/  IADD3 R2, PT, PT, -R7, RZ, RZ ;  /* 0x000000ff07027210 */ /* 0x000fe20007ffe1ff */
[----:B------:R-:W-:Y:S02]  /*23c0*/  @!P0 IMAD R5, R72, R6, R7 ;  /* 0x0000000648058224 */ /* 0x000fe400078e0207 */
[----:B------:R-:W-:Y:S02]  /*23d0*/  IMAD R11, R4, R18, R11 ;  /* 0x00000012040b7224 */ /* 0x000fe400078e020b */
[----:B------:R-:W-:Y:S02]  /*23e0*/  @!P0 IMAD.MOV.U32 R7, RZ, RZ, R3 ;  /* 0x000000ffff078224 */ /* 0x000fe400078e0003 */
[----:B------:R-:W-:-:S02]  /*23f0*/  IMAD R2, R20, R2, R13 ;  /* 0x0000000214027224 */ /* 0x000fc400078e020d */
[----:B------:R-:W-:Y:S02]  /*2400*/  IMAD R11, R5, R4, R11 ;  /* 0x00000004050b7224 */ /* 0x000fe400078e020b */
[----:B------:R-:W-:Y:S02]  /*2410*/  IMAD R13, R7, R20, R2 ;  /* 0x00000014070d7224 */ /* 0x000fe400078e0202 */
.L_x_40:
[----:B------:R-:W1:Y:S02]  /*2420*/  LDCU UR8, c[0x0][0xb30] ;  /* 0x00016600ff0877ac */ /* 0x000e640008000800 */
[----:B-1----:R-:W-:-:S09]  /*2430*/  UISETP.NE.AND UP0, UPT, UR8, 0x1, UPT ;  /* 0x000000010800788c */ /* 0x002fd2000bf05270 */
[----:B------:R-:W-:Y:S05]  /*2440*/  BRA.U UP0, `(.L_x_41) ;  /* 0x0000000100407547 */ /* 0x000fea000b800000 */
[----:B------:R-:W1:Y:S08]  /*2450*/  LDC.64 R4, c[0x0][0xb10] ;  /* 0x0002c400ff047b82 */ /* 0x000e700000000a00 */
[----:B------:R-:W2:Y:S08]  /*2460*/  LDC.64 R2, c[0x0][0xb18] ;  /* 0x0002c600ff027b82 */ /* 0x000eb00000000a00 */
[----:B------:R-:W4:Y:S08]  /*2470*/  LDC R6, c[0x0][0xb20] ;  /* 0x0002c800ff067b82 */ /* 0x000f300000000800 */
[----:B------:R-:W3:Y:S01]  /*2480*/  LDC R18, c[0x0][0xb0c] ;  /* 0x0002c300ff127b82 */ /* 0x000ee20000000800 */
[----:B-1----:R-:W-:-:S05]  /*2490*/  IMAD.HI.U32 R4, R13, R4, RZ ;  /* 0x000000040d047227 */ /* 0x002fca00078e00ff */
[----:B------:R-:W-:Y:S01]  /*24a0*/  SHF.R.U32.HI R4, RZ, R5, R4 ;  /* 0x00000005ff047219 */ /* 0x000fe20000011604 */
[----:B--2---:R-:W-:Y:S01]  /*24b0*/  IMAD.HI.U32 R3, R11, R3, RZ ;  /* 0x000000030b037227 */ /* 0x004fe200078e00ff */
[----:B------:R-:W-:-:S04]  /*24c0*/  ISETP.NE.AND P0, PT, R2, 0x1, PT ;  /* 0x000000010200780c */ /* 0x000fc80003f05270 */
[----:B----4-:R-:W-:-:S04]  /*24d0*/  SHF.R.U32.HI R6, RZ, R6, R3 ;  /* 0x00000006ff067219 */ /* 0x010fc80000011603 */
[----:B------:R-:W-:Y:S02]  /*24e0*/  SEL R3, R11, R6, !P0 ;  /* 0x000000060b037207 */ /* 0x000fe40004000000 */
[----:B---3--:R-:W-:-:S04]  /*24f0*/  ISETP.NE.AND P1, PT, R18, 0x1, PT ;  /* 0x000000011200780c */ /* 0x008fc80003f25270 */
[----:B------:R-:W-:-:S05]  /*2500*/  SEL R4, R13, R4, !P1 ;  /* 0x000000040d047207 */ /* 0x000fca0004800000 */
[----:B------:R-:W-:Y:S02]  /*2510*/  IMAD.IADD R5, R3, 0x1, -R4 ;  /* 0x0000000103057824 */ /* 0x000fe400078e0a04 */
[----:B------:R-:W-:Y:S02]  /*2520*/  IMAD.IADD R3, R4, 0x1, -R3 ;  /* 0x0000000104037824 */ /* 0x000fe400078e0a03 */
[----:B------:R-:W-:Y:S02]  /*2530*/  IMAD R13, R5, R18, R13 ;  /* 0x00000012050d7224 */ /* 0x000fe400078e020d */
[----:B------:R-:W-:-:S07]  /*2540*/  IMAD R11, R3, R2, R11 ;  /* 0x00000002030b7224 */ /* 0x000fce00078e020b */
.L_x_41:
[----:B------:R-:W-:Y:S01]  /*2550*/  VIADD R14, R14, 0x1 ;  /* 0x000000010e0e7836 */ /* 0x000fe20000000000 */
[----:B------:R-:W-:Y:S01]  /*2560*/  PLOP3.LUT P1, PT, PT, PT, PT, 0x80, 0x8 ;  /* 0x000000000008781c */ /* 0x000fe20003f2f070 */
[----:B------:R-:W-:Y:S02]  /*2570*/  IMAD.IADD R21, R13, 0x1, R154 ;  /* 0x000000010d157824 */ /* 0x000fe400078e029a */
[----:B------:R-:W-:Y:S01]  /*2580*/  IMAD.IADD R20, R11, 0x1, R152 ;  /* 0x000000010b147824 */ /* 0x000fe200078e0298 */
[----:B------:R-:W-:-:S04]  /*2590*/  ISETP.NE.AND P0, PT, R14, 0x2, PT ;  /* 0x000000020e00780c */ /* 0x000fc80003f05270 */
[----:B------:R-:W-:Y:S02]  /*25a0*/  SEL R3, RZ, 0x1, P0 ;  /* 0x00000001ff037807 */ /* 0x000fe40000000000 */
[----:B------:R-:W-:Y:S02]  /*25b0*/  SEL R14, R14, RZ, P0 ;  /* 0x000000ff0e0e7207 */ /* 0x000fe40000000000 */
[----:B------:R-:W-:Y:S01]  /*25c0*/  LOP3.LUT R12, R12, R3, RZ, 0x3c, !PT ;  /* 0x000000030c0c7212 */ /* 0x000fe200078e3cff */
[----:B------:R-:W-:Y:S06]  /*25d0*/  @P2 BRA `(.L_x_42) ;  /* 0xfffffff000582947 */ /* 0x000fec000383ffff */
[----:B------:R-:W-:Y:S01]  /*25e0*/  UIADD3 UR4, UPT, UPT, UR4, 0x20, URZ ;  /* 0x0000002004047890 */ /* 0x000fe2000fffe0ff */
[----:B------:R-:W-:-:S03]  /*25f0*/  SHF.L.U32 R3, R15, 0x1f, RZ ;  /* 0x0000001f0f037819 */ /* 0x000fc600000006ff */
[----:B------:R-:W-:-:S09]  /*2600*/  ULEA UR5, UR13, UR4, 0x3 ;  /* 0x000000040d057291 */ /* 0x000fd2000f8e18ff */
[----:B------:R-:W1:Y:S02]  /*2610*/  SYNCS.PHASECHK.TRANS64.TRYWAIT P0, [UR5], R3 ;  /* 0x00000003ff0075a7 */ /* 0x000e640008001105 */
[----:B-1----:R-:W-:Y:S05]  /*2620*/  @!P0 BRA `(.L_x_43) ;  /* 0x00000064007c8947 */ /* 0x002fea0003800000 */
.L_x_128:
[----:B------:R-:W-:-:S04]  /*2630*/  UIADD3 UR6, UPT, UPT, UR13, 0x1, URZ ;  /* 0x000000010d067890 */ /* 0x000fc8000fffe0ff */
[----:B------:R-:W-:-:S04]  /*2640*/  UISETP.NE.AND UP0, UPT, UR6, 0x4, UPT ;  /* 0x000000040600788c */ /* 0x000fc8000bf05270 */
[----:B------:R-:W-:Y:S02]  /*2650*/  USEL UR7, URZ, 0x1, UP0 ;  /* 0x00000001ff077887 */ /* 0x000fe40008000000 */
[----:B------:R-:W-:-:S04]  /*2660*/  USEL UR6, UR6, URZ, UP0 ;  /* 0x000000ff06067287 */ /* 0x000fc80008000000 */
[----:B------:R-:W-:Y:S01]  /*2670*/  ULEA UR5, UR6, UR4, 0x3 ;  /* 0x0000000406057291 */ /* 0x000fe2000f8e18ff */
[----:B------:R-:W-:-:S04]  /*2680*/  LOP3.LUT R2, R15, UR7, RZ, 0x3c, !PT ;  /* 0x000000070f027c12 */ /* 0x000fc8000f8e3cff */
[----:B-1----:R-:W-:-:S04]  /*2690*/  SHF.L.U32 R3, R2, 0x1f, RZ ;  /* 0x0000001f02037819 */ /* 0x002fc800000006ff */
[----:B------:R-:W1:Y:S02]  /*26a0*/  SYNCS.PHASECHK.TRANS64.TRYWAIT P0, [UR5], R3 ;  /* 0x00000003ff0075a7 */ /* 0x000e640008001105 */
[----:B-1----:R-:W-:Y:S05]  /*26b0*/  @!P0 BRA `(.L_x_44) ;  /* 0x0000006400708947 */ /* 0x002fea0003800000 */
.L_x_130:
        /* <DEDUP_REMOVED lines=9> */
.L_x_132:
[----:B------:R-:W-:-:S04]  /*2750*/  UIADD3 UR6, UPT, UPT, UR6, 0x1, URZ ;  /* 0x0000000106067890 */ /* 0x000fc8000fffe0ff */
[----:B------:R-:W-:-:S04]  /*2760*/  UISETP.NE.AND UP0, UPT, UR6, 0x4, UPT ;  /* 0x000000040600788c */ /* 0x000fc8000bf05270 */
[----:B------:R-:W-:Y:S02]  /*2770*/  USEL UR5, URZ, 0x1, UP0 ;  /* 0x00000001ff057887 */ /* 0x000fe40008000000 */
[----:B------:R-:W-:-:S04]  /*2780*/  USEL UR6, UR6, URZ, UP0 ;  /* 0x000000ff06067287 */ /* 0x000fc80008000000 */
[----:B------:R-:W-:Y:S01]  /*2790*/  ULEA UR6, UR6, UR4, 0x3 ;  /* 0x0000000406067291 */ /* 0x000fe2000f8e18ff */
[----:B-1----:R-:W-:-:S04]  /*27a0*/  LOP3.LUT R3, R2, UR5, RZ, 0x3c, !PT ;  /* 0x0000000502037c12 */ /* 0x002fc8000f8e3cff */
[----:B------:R-:W-:Y:S01]  /*27b0*/  SHF.L.U32 R3, R3, 0x1f, RZ ;  /* 0x0000001f03037819 */ /* 0x000fe200000006ff */
[----:B---3--:R-:W-:-:S07]  /*27c0*/  IMAD.U32 R0, RZ, RZ, UR6 ;  /* 0x00000006ff007e24 */ /* 0x008fce000f8e00ff */
.L_x_46:
[----:B-1----:R1:W2:Y:S02]  /*27d0*/  SYNCS.PHASECHK.TRANS64.TRYWAIT P0, [R0+URZ], R3 ;  /* 0x00000003000075a7 */ /* 0x0022a400080011ff */
[----:B--2---:R-:W-:Y:S05]  /*27e0*/  @!P0 NANOSLEEP.SYNCS 0x989680 ;  /* 0x009896800000895d */ /* 0x004fea0003900000 */
[----:B------:R-:W2:Y:S02]  /*27f0*/  @!P0 SYNCS.PHASECHK.TRANS64 P0, [R0+URZ], R3 ;  /* 0x00000003000085a7 */ /* 0x000ea400080010ff */
[----:B--2---:R-:W-:Y:S05]  /*2800*/  @P0 EXIT ;  /* 0x000000000000094d */ /* 0x004fea0003800000 */
[----:B------:R-:W-:Y:S05]  /*2810*/  BRA `(.L_x_46) ;  /* 0xfffffffc00ec7947 */ /* 0x000fea000383ffff */
.L_x_22:
[----:B------:R-:W-:-:S04]  /*2820*/  UISETP.NE.AND UP1, UPT, UR37, URZ, UPT ;  /* 0x000000ff2500728c */ /* 0x000fc8000bf25270 */
[----:B------:R-:W-:-:S09]  /*2830*/  UISETP.NE.OR UP1, UPT, UR10, 0x1, UP1 ;  /* 0x000000010a00788c */ /* 0x000fd20008f25670 */
[----:B------:R-:W-:Y:S05]  /*2840*/  BRA.U UP1, `(.L_x_47) ;  /* 0x00000005014c7547 */ /* 0x000fea000b800000 */
[----:B------:R-:W-:Y:S01]  /*2850*/  HFMA2 R11, -RZ, RZ, 0, 0 ;  /* 0x00000000ff0b7431 */ /* 0x000fe200000001ff */
[----:B------:R-:W-:Y:S01]  /*2860*/  ISETP.GE.U32.AND P2, PT, R10, 0x2, PT ;  /* 0x000000020a00780c */ /* 0x000fe20003f46070 */
[----:B------:R-:W-:Y:S01]  /*2870*/  IMAD.MOV.U32 R12, RZ, RZ, 0x1 ;  /* 0x00000001ff0c7424 */ /* 0x000fe200078e00ff */
[----:B------:R-:W-:Y:S01]  /*2880*/  CS2R R8, SRZ ;  /* 0x0000000000087805 */ /* 0x000fe2000001ff00 */
[----:B------:R-:W-:Y:S01]  /*2890*/  IMAD.MOV.U32 R3, RZ, RZ, RZ ;  /* 0x000000ffff037224 */ /* 0x000fe200078e00ff */
[----:B------:R-:W-:Y:S01]  /*28a0*/  UMOV UR4, 0x400 ;  /* 0x0000040000047882 */ /* 0x000fe20000000000 */
[----:B------:R-:W-:Y:S01]  /*28b0*/  UMOV UR6, URZ ;  /* 0x000000ff00067c82 */ /* 0x000fe20008000000 */
[----:B------:R-:W-:-:S12]  /*28c0*/  ULEA UR37, UR37, UR4, 0x18 ;  /* 0x0000000425257291 */ /* 0x000fd8000f8ec0ff */
.L_x_51:
[----:B------:R-:W-:Y:S02]  /*28d0*/  LEA R0, R3, UR37, 0x3 ;  /* 0x0000002503007c11 */ /* 0x000fe4000f8e18ff */
[----:B------:R-:W-:-:S03]  /*28e0*/  SHF.L.U32 R5, R8, 0x1f, RZ ;  /* 0x0000001f08057819 */ /* 0x000fc600000006ff */
[----:B------:R-:W-:Y:S01]  /*28f0*/  VIADD R4, R0, 0xe0 ;  /* 0x000000e000047836 */ /* 0x000fe20000000000 */
[----:B------:R-:W1:Y:S02]  /*2900*/  SYNCS.PHASECHK.TRANS64.TRYWAIT P0, [R0+URZ+0xd0], R5 ;  /* 0x0000d005000075a7 */ /* 0x000e6400080011ff */
[----:B-1----:R-:W-:Y:S05]  /*2910*/  @!P0 BRA `(.L_x_48) ;  /* 0x0000006400088947 */ /* 0x002fea0003800000 */
.L_x_133:
[----:B------:R-:W-:Y:S01]  /*2920*/  ULEA UR5, UR6, UR37, 0x3 ;  /* 0x0000002506057291 */ /* 0x000fe2000f8e18ff */
[----:B------:R-:W-:Y:S01]  /*2930*/  PRMT R4, RZ, 0x654, R4 ;  /* 0x00000654ff047816 */ /* 0x000fe20000000004 */
[----:B-1----:R-:W-:Y:S01]  /*2940*/  @!P2 IMAD.MOV.U32 R5, RZ, RZ, 0x10 ;  /* 0x00000010ff05a424 */ /* 0x002fe200078e00ff */
[----:B------:R-:W-:Y:S01]  /*2950*/  SHF.L.U32 R7, R12, 0x1f, RZ ;  /* 0x0000001f0c077819 */ /* 0x000fe200000006ff */
[----:B------:R-:W-:Y:S01]  /*2960*/  UIADD3 UR4, UPT, UPT, UR5, 0x70, URZ ;  /* 0x0000007005047890 */ /* 0x000fe2000fffe0ff */
[----:B------:R1:W-:Y:S05]  /*2970*/  SYNCS.ARRIVE.TRANS64.RED.A1T0 RZ, [R4+URZ], RZ ;  /* 0x000000ff04ff79a7 */ /* 0x0003ea00081004ff */
[----:B------:R-:W-:Y:S01]  /*2980*/  IMAD.U32 R13, RZ, RZ, UR4 ;  /* 0x00000004ff0d7e24 */ /* 0x000fe2000f8e00ff */
[----:B------:R-:W2:Y:S04]  /*2990*/  SYNCS.PHASECHK.TRANS64.TRYWAIT P0, [UR5+0x80], R7 ;  /* 0x00008007ff0075a7 */ /* 0x000ea80008001105 */
[----:B------:R-:W-:Y:S01]  /*29a0*/  PRMT R13, R10, 0x654, R13 ;  /* 0x000006540a0d7816 */ /* 0x000fe2000000000d */
[----:B-12---:R-:W-:Y:S06]  /*29b0*/  @!P0 BRA `(.L_x_49) ;  /* 0x0000006000f48947 */ /* 0x006fec0003800000 */
.L_x_135:
[----:B------:R-:W-:Y:S01]  /*29c0*/  ULEA UR4, UR6, UR37, 0x4 ;  /* 0x0000002506047291 */ /* 0x000fe2000f8e20ff */
[----:B------:R-:W-:Y:S01]  /*29d0*/  SEL R2, R13, R2, !P2 ;  /* 0x000000020d027207 */ /* 0x000fe20005000000 */
[----:B------:R-:W-:Y:S01]  /*29e0*/  UIADD3 UR5, UPT, UPT, UR5, 0x70, URZ ;  /* 0x0000007005057890 */ /* 0x000fe2000fffe0ff */
[----:B-1----:R-:W-:Y:S01]  /*29f0*/  LEA R0, R11, UR37, 0x3 ;  /* 0x000000250b007c11 */ /* 0x002fe2000f8e18ff */
[----:B------:R-:W-:Y:S01]  /*2a00*/  UIADD3 UR4, UPT, UPT, UR4, 0x100, URZ ;  /* 0x0000010004047890 */ /* 0x000fe2000fffe0ff */
[----:B------:R1:W-:Y:S01]  /*2a10*/  @!P2 SYNCS.ARRIVE.TRANS64.RED RZ, [R2+URZ], R5 ;  /* 0x0000000502ffa9a7 */ /* 0x0003e200080004ff */
[----:B------:R-:W-:Y:S01]  /*2a20*/  UIADD3 UR6, UPT, UPT, UR6, 0x1, URZ ;  /* 0x0000000106067890 */ /* 0x000fe2000fffe0ff */
[----:B------:R-:W-:-:S03]  /*2a30*/  VIADD R3, R3, 0x1 ;  /* 0x0000000103037836 */ /* 0x000fc60000000000 */
[----:B------:R-:W-:Y:S02]  /*2a40*/  UISETP.NE.AND UP0, UPT, UR6, 0x2, UPT ;  /* 0x000000020600788c */ /* 0x000fe4000bf05270 */
[----:B------:R-:W-:Y:S01]  /*2a50*/  ISETP.NE.AND P0, PT, R3, 0x2, PT ;  /* 0x000000020300780c */ /* 0x000fe20003f05270 */
[----:B------:R-:W-:Y:S06]  /*2a60*/  UGETNEXTWORKID.BROADCAST [UR4], [UR5] ;  /* 0x00000000040073ca */ /* 0x000fec0008000100 */
[----:B------:R-:W-:Y:S02]  /*2a70*/  USEL UR4, URZ, 0x1, UP0 ;  /* 0x00000001ff047887 */ /* 0x000fe40008000000 */
[----:B------:R-:W-:-:S04]  /*2a80*/  USEL UR6, UR6, URZ, UP0 ;  /* 0x000000ff06067287 */ /* 0x000fc80008000000 */
[----:B------:R-:W-:Y:S02]  /*2a90*/  LOP3.LUT R12, R12, UR4, RZ, 0x3c, !PT ;  /* 0x000000040c0c7c12 */ /* 0x000fe4000f8e3cff */
[----:B-1----:R-:W-:-:S04]  /*2aa0*/  SHF.L.U32 R5, R9, 0x1f, RZ ;  /* 0x0000001f09057819 */ /* 0x002fc800000006ff */
[----:B------:R-:W1:Y:S02]  /*2ab0*/  SYNCS.PHASECHK.TRANS64.TRYWAIT P1, [R0+URZ+0x70], R5 ;  /* 0x00007005000075a7 */ /* 0x000e6400080211ff */
[----:B-1----:R-:W-:Y:S05]  /*2ac0*/  @!P1 BRA `(.L_x_50) ;  /* 0x0000006000c89947 */ /* 0x002fea0003800000 */
.L_x_136:
[----:B------:R-:W-:Y:S01]  /*2ad0*/  LEA R4, R11, UR37, 0x4 ;  /* 0x000000250b047c11 */ /* 0x000fe2000f8e20ff */
[----:B-1----:R-:W-:Y:S01]  /*2ae0*/  VIADD R0, R0, 0x80 ;  /* 0x0000008000007836 */ /* 0x002fe20000000000 */
[----:B------:R-:W-:Y:S01]  /*2af0*/  SEL R3, R3, RZ, P0 ;  /* 0x000000ff03037207 */ /* 0x000fe20000000000 */
[----:B------:R-:W-:-:S03]  /*2b00*/  VIADD R11, R11, 0x1 ;  /* 0x000000010b0b7836 */ /* 0x000fc60000000000 */
[----:B------:R-:W1:Y:S01]  /*2b10*/  LDS.128 R4, [R4+0x100] ;  /* 0x0001000004047984 */ /* 0x000e620000000c00 */
[----:B------:R-:W-:Y:S02]  /*2b20*/  PRMT R0, RZ, 0x654, R0 ;  /* 0x00000654ff007816 */ /* 0x000fe40000000000 */
[C---:B------:R-:W-:Y:S01]  /*2b30*/  ISETP.NE.AND P1, PT, R11.reuse, 0x2, PT ;  /* 0x000000020b00780c */ /* 0x040fe20003f25270 */
[----:B------:R-:W-:Y:S01]  /*2b40*/  @!PT LDS RZ, [RZ] ;  /* 0x00000000fffff984 */ /* 0x000fe20000000800 */
[----:B------:R-:W-:Y:S01]  /*2b50*/  @!PT LDS RZ, [RZ] ;  /* 0x00000000fffff984 */ /* 0x000fe20000000800 */
[----:B------:R-:W-:Y:S01]  /*2b60*/  @!PT LDS RZ, [RZ] ;  /* 0x00000000fffff984 */ /* 0x000fe20000000800 */
[----:B------:R-:W-:Y:S01]  /*2b70*/  @!PT LDS RZ, [RZ] ;  /* 0x00000000fffff984 */ /* 0x000fe20000000800 */
[----:B------:R2:W-:Y:S06]  /*2b80*/  MEMBAR.ALL.CTA ;  /* 0x0000000000007992 */ /* 0x0005ec0000008000 */
[----:B--2---:R-:W2:Y:S01]  /*2b90*/  FENCE.VIEW.ASYNC.S ;  /* 0x00000000000073c6 */ /* 0x004ea20000000000 */
[----:B------:R-:W-:Y:S01]  /*2ba0*/  SEL R11, R11, RZ, P1 ;  /* 0x000000ff0b0b7207 */ /* 0x000fe20000800000 */
[----:B--2---:R2:W-:Y:S01]  /*2bb0*/  SYNCS.ARRIVE.TRANS64.RED.A1T0 RZ, [R0+URZ], RZ ;  /* 0x000000ff00ff79a7 */ /* 0x0045e200081004ff */
[----:B-1----:R-:W-:-:S02]  /*2bc0*/  LOP3.LUT P3, RZ, R6, 0x1, RZ, 0xc0, !PT ;  /* 0x0000000106ff7812 */ /* 0x002fc4000786c0ff */
[----:B------:R-:W-:-:S04]  /*2bd0*/  SEL R5, RZ, 0x1, P0 ;  /* 0x00000001ff057807 */ /* 0x000fc80000000000 */
[----:B------:R-:W-:Y:S02]  /*2be0*/  LOP3.LUT R8, R8, R5, RZ, 0x3c, !PT ;  /* 0x0000000508087212 */ /* 0x000fe400078e3cff */
[----:B--2---:R-:W-:-:S04]  /*2bf0*/  SEL R0, RZ, 0x1, P1 ;  /* 0x00000001ff007807 */ /* 0x004fc80000800000 */
[----:B------:R-:W-:Y:S01]  /*2c00*/  LOP3.LUT R9, R9, R0, RZ, 0x3c, !PT ;  /* 0x0000000009097212 */ /* 0x000fe200078e3cff */
[----:B------:R-:W-:Y:S06]  /*2c10*/  @P3 BRA `(.L_x_51) ;  /* 0xfffffffc002c3947 */ /* 0x000fec000383ffff */
[----:B------:R-:W-:Y:S01]  /*2c20*/  ULEA UR5, UR6, UR37, 0x3 ;  /* 0x0000002506057291 */ /* 0x000fe2000f8e18ff */
[----:B------:R-:W-:-:S08]  /*2c30*/  SHF.L.U32 R3, R12, 0x1f, RZ ;  /* 0x0000001f0c037819 */ /* 0x000fd000000006ff */
[----:B------:R-:W1:Y:S02]  /*2c40*/  SYNCS.PHASECHK.TRANS64 P0, [UR5+0x80], R3 ;  /* 0x00008003ff0075a7 */ /* 0x000e640008001005 */
[----:B-1----:R-:W-:Y:S05]  /*2c50*/  @P0 BRA `(.L_x_52) ;  /* 0x0000000000080947 */ /* 0x002fea0003800000 */
[----:B------:R-:W1:Y:S02]  /*2c60*/  SYNCS.PHASECHK.TRANS64.TRYWAIT P0, [UR5+0x80], R3 ;  /* 0x00008003ff0075a7 */ /* 0x000e640008001105 */
[----:B-1----:R-:W-:Y:S05]  /*2c70*/  @!P0 BRA `(.L_x_53) ;  /* 0x0000006000708947 */ /* 0x002fea0003800000 */
.L_x_52:
[----:B------:R-:W-:-:S04]  /*2c80*/  UIADD3 UR4, UPT, UPT, UR6, 0x1, URZ ;  /* 0x0000000106047890 */ /* 0x000fc8000fffe0ff */
[----:B------:R-:W-:-:S04]  /*2c90*/  UISETP.NE.AND UP0, UPT, UR4, 0x2, UPT ;  /* 0x000000020400788c */ /* 0x000fc8000bf05270 */
[----:B------:R-:W-:Y:S02]  /*2ca0*/  USEL UR7, URZ, 0x1, UP0 ;  /* 0x00000001ff077887 */ /* 0x000fe40008000000 */
[----:B------:R-:W-:-:S04]  /*2cb0*/  USEL UR4, UR4, URZ, UP0 ;  /* 0x000000ff04047287 */ /* 0x000fc80008000000 */
[----:B------:R-:W-:Y:S01]  /*2cc0*/  ULEA UR4, UR4, UR37, 0x3 ;  /* 0x0000002504047291 */ /* 0x000fe2000f8e18ff */
[----:B-1----:R-:W-:-:S04]  /*2cd0*/  LOP3.LUT R3, R12, UR7, RZ, 0x3c, !PT ;  /* 0x000000070c037c12 */ /* 0x002fc8000f8e3cff */
[----:B------:R-:W-:-:S04]  /*2ce0*/  SHF.L.U32 R0, R3, 0x1f, RZ ;  /* 0x0000001f03007819 */ /* 0x000fc800000006ff */
[----:B------:R-:W1:Y:S02]  /*2cf0*/  SYNCS.PHASECHK.TRANS64 P0, [UR4+0x80], R0 ;  /* 0x00008000ff0075a7 */ /* 0x000e640008001004 */
[----:B-1----:R-:W-:Y:S05]  /*2d00*/  @P0 EXIT ;  /* 0x000000000000094d */ /* 0x002fea0003800000 */
[----:B------:R-:W-:Y:S02]  /*2d10*/  SHF.L.U32 R3, R3, 0x1f, RZ ;  /* 0x0000001f03037819 */ /* 0x000fe400000006ff */
[----:B------:R-:W-:-:S07]  /*2d20*/  MOV R0, UR4 ;  /* 0x0000000400007c02 */ /* 0x000fce0008000f00 */
.L_x_54:
[----:B-1----:R1:W2:Y:S02]  /*2d30*/  SYNCS.PHASECHK.TRANS64.TRYWAIT P0, [R0+URZ+0x80], R3 ;  /* 0x00008003000075a7 */ /* 0x0022a400080011ff */
[----:B--2---:R-:W-:Y:S05]  /*2d40*/  @!P0 NANOSLEEP.SYNCS 0x989680 ;  /* 0x009896800000895d */ /* 0x004fea0003900000 */
[----:B------:R-:W2:Y:S02]  /*2d50*/  @!P0 SYNCS.PHASECHK.TRANS64 P0, [R0+URZ+0x80], R3 ;  /* 0x00008003000085a7 */ /* 0x000ea400080010ff */
[----:B--2---:R-:W-:Y:S05]  /*2d60*/  @P0 EXIT ;  /* 0x000000000000094d */ /* 0x004fea0003800000 */
[----:B------:R-:W-:Y:S05]  /*2d70*/  BRA `(.L_x_54) ;  /* 0xfffffffc00ec7947 */ /* 0x000fea000383ffff */
.L_x_47:
[----:B------:R-:W-:Y:S05]  /*2d80*/  BRA.U UP4, `(.L_x_55) ;  /* 0x0000001104d87547 */ /* 0x000fea000b800000 */
[----:B------:R-:W-:Y:S01]  /*2d90*/  UMOV UR6, 0x40 ;  /* 0x0000004000067882 */ /* 0x000fe20000000000 */
[----:B------:R-:W-:Y:S01]  /*2da0*/  NOP ;  /* 0x0000000000007918 */ /* 0x000fe20000000000 */
[----:B------:R-:W-:Y:S01]  /*2db0*/  ULEA UR6, UR37, UR6, 0x18 ;  /* 0x0000000625067291 */ /* 0x000fe2000f8ec0ff */
[----:B------:R-:W-:Y:S02]  /*2dc0*/  UMOV UR7, 0x400 ;  /* 0x0000040000077882 */ /* 0x000fe40000000000 */
[----:B------:R-:W-:-:S06]  /*2dd0*/  ULEA UR37, UR37, UR7, 0x18 ;  /* 0x0000000725257291 */ /* 0x000fcc000f8ec0ff */
[----:B------:R-:W1:Y:S02]  /*2de0*/  LDS.U8 R2, [UR6+0x1c] ;  /* 0x00001c06ff027984 */ /* 0x000e640008000000 */
[----:B-1----:R-:W-:-:S13]  /*2df0*/  ISETP.NE.AND P0, PT, R2, RZ, PT ;  /* 0x000000ff0200720c */ /* 0x002fda0003f05270 */
[----:B------:R-:W-:Y:S05]  /*2e00*/  @P0 BRA `(.L_x_56) ;  /* 0x0000000400080947 */ /* 0x000fea0003800000 */
[----:B------:R-:W-:Y:S02]  /*2e10*/  UISETP.NE.U32.AND UP0, UPT, UR5, 0x1, UPT ;  /* 0x000000010500788c */ /* 0x000fe4000bf05070 */
[----:B------:R-:W-:-:S07]  /*2e20*/  UIADD3 UR8, UPT, UPT, UR6, 0x8, URZ ;  /* 0x0000000806087890 */ /* 0x000fce000fffe0ff */
[----:B------:R-:W-:Y:S05]  /*2e30*/  BRA.U !UP0, `(.L_x_57) ;  /* 0x00000001089c7547 */ /* 0x000fea000b800000 */
[----:B------:R-:W-:Y:S01]  /*2e40*/  ELECT P0, URZ, PT ;  /* 0x0000000000ff782f */ /* 0x000fe20003800000 */
[----:B------:R-:W-:-:S12]  /*2e50*/  BSSY B0, `(.L_x_57) ;  /* 0x0000025000007945 */ /* 0x000fd80003800000 */
[----:B------:R-:W-:Y:S05]  /*2e60*/  @!P0 BRA `(.L_x_58) ;  /* 0x00000000008c8947 */ /* 0x000fea0003800000 */
[----:B------:R-:W-:-:S05]  /*2e70*/  UMOV UR7, 0x10 ;  /* 0x0000001000077882 */ /* 0x000fca0000000000 */
[----:B------:R-:W-:Y:S04]  /*2e80*/  DEPBAR.LE SB1, 0x36 ;  /* 0x00009d800000791a */ /* 0x000fe80000000000 */
[----:B------:R-:W1:Y:S02]  /*2e90*/  UTCATOMSWS.2CTA.FIND_AND_SET.ALIGN UP1, UR7, UR7 ;  /* 0x00000007000775e3 */ /* 0x000e640008220800 */
[----:B-1----:R-:W-:Y:S01]  /*2ea0*/  MOV R11, UR7 ;  /* 0x00000007000b7c02 */ /* 0x002fe20008000f00 */
[----:B------:R-:W-:Y:S06]  /*2eb0*/  BRA.U UP1, `(.L_x_59) ;  /* 0x0000000101187547 */ /* 0x000fec000b800000 */
.L_x_60:
[----:B------:R-:W-:Y:S05]  /*2ec0*/  NANOSLEEP 0x64 ;  /* 0x000000640000795d */ /* 0x000fea0003800000 */
[----:B------:R-:W-:-:S05]  /*2ed0*/  UMOV UR7, 0x10 ;  /* 0x0000001000077882 */ /* 0x000fca0000000000 */
[----:B------:R-:W-:Y:S04]  /*2ee0*/  DEPBAR.LE SB1, 0x36 ;  /* 0x00009d800000791a */ /* 0x000fe80000000000 */
[----:B------:R-:W1:Y:S02]  /*2ef0*/  UTCATOMSWS.2CTA.FIND_AND_SET.ALIGN UP1, UR7, UR7 ;  /* 0x00000007000775e3 */ /* 0x000e640008220800 */
[----:B-1----:R-:W-:Y:S01]  /*2f00*/  MOV R11, UR7 ;  /* 0x00000007000b7c02 */ /* 0x002fe20008000f00 */
[----:B------:R-:W-:Y:S05]  /*2f10*/  BRA.U !UP1, `(.L_x_60) ;  /* 0xfffffffd09e87547 */ /* 0x000fea000b83ffff */
.L_x_59:
[----:B------:R-:W1:Y:S01]  /*2f20*/  LDS R5, [UR6+0x10] ;  /* 0x00001006ff057984 */ /* 0x000e620008000800 */
[----:B------:R-:W-:Y:S01]  /*2f30*/  IMAD.U32 R3, RZ, RZ, UR37 ;  /* 0x00000025ff037e24 */ /* 0x000fe2000f8e00ff */
[----:B------:R-:W-:-:S03]  /*2f40*/  MOV R2, UR4 ;  /* 0x0000000400027c02 */ /* 0x000fc60008000f00 */
[----:B------:R-:W-:Y:S01]  /*2f50*/  VIADD R3, R3, 0x120 ;  /* 0x0000012003037836 */ /* 0x000fe20000000000 */
[----:B-1----:R-:W-:-:S04]  /*2f60*/  SHF.L.U32 R5, R5, 0x1f, RZ ;  /* 0x0000001f05057819 */ /* 0x002fc800000006ff */
[----:B------:R-:W1:Y:S02]  /*2f70*/  SYNCS.PHASECHK.TRANS64.TRYWAIT P0, [UR6+0x8], R5 ;  /* 0x00000805ff0075a7 */ /* 0x000e640008001106 */
[----:B-1----:R-:W-:Y:S05]  /*2f80*/  @P0 BRA `(.L_x_61) ;  /* 0x0000000000080947 */ /* 0x002fea0003800000 */
[----:B------:R-:W1:Y:S02]  /*2f90*/  SYNCS.PHASECHK.TRANS64.TRYWAIT P0, [UR6+0x8], R5 ;  /* 0x00000805ff0075a7 */ /* 0x000e640008001106 */
[----:B-1----:R-:W-:Y:S05]  /*2fa0*/  @!P0 BRA `(.L_x_62) ;  /* 0x0000005c00bc8947 */ /* 0x002fea0003800000 */
.L_x_61:
[----:B-1----:R-:W-:Y:S01]  /*2fb0*/  HFMA2 R4, -RZ, RZ, 0, 5.9604644775390625e-08 ;  /* 0x00000001ff047431 */ /* 0x002fe200000001ff */
[----:B------:R-:W-:Y:S01]  /*2fc0*/  UPRMT UR7, UR4, 0x654, UR8 ;  /* 0x0000065404077896 */ /* 0x000fe20008000008 */
[----:B------:R-:W-:Y:S01]  /*2fd0*/  IMAD.MOV.U32 R6, RZ, RZ, 0xffff ;  /* 0x0000ffffff067424 */ /* 0x000fe200078e00ff */
[----:B------:R-:W-:Y:S01]  /*2fe0*/  PRMT R2, R2, 0x654, R3 ;  /* 0x0000065402027816 */ /* 0x000fe20000000003 */
[----:B------:R-:W-:Y:S02]  /*2ff0*/  IMAD.MOV.U32 R5, RZ, RZ, 0x4 ;  /* 0x00000004ff057424 */ /* 0x000fe400078e00ff */
[----:B------:R-:W-:Y:S01]  /*3000*/  IMAD.SHL.U32 R9, R11, 0x20, RZ ;  /* 0x000000200b097824 */ /* 0x000fe200078e00ff */
[----:B------:R-:W-:Y:S02]  /*3010*/  MOV R3, UR7 ;  /* 0x0000000700037c02 */ /* 0x000fe40008000f00 */
[-C--:B------:R-:W-:Y:S01]  /*3020*/  SHF.L.U32 R7, R6, R11.reuse, RZ ;  /* 0x0000000b06077219 */ /* 0x080fe200000006ff */
[----:B------:R1:W-:Y:S01]  /*3030*/  SYNCS.ARRIVE.TRANS64.RED RZ, [UR7], R5 ;  /* 0x00000005ffff79a7 */ /* 0x0003e20008000407 */
[----:B------:R-:W-:Y:S01]  /*3040*/  SHF.L.U32 R6, R4, R11, RZ ;  /* 0x0000000b04067219 */ /* 0x000fe200000006ff */
[----:B------:R1:W-:Y:S04]  /*3050*/  STS [UR37+0x120], R9 ;  /* 0x00012009ff007988 */ /* 0x0003e80008000825 */
[----:B------:R1:W-:Y:S04]  /*3060*/  STAS [R2.64], R11 ;  /* 0x0000000b02007dbd */ /* 0x0003e8000c0008ff */
[----:B------:R1:W-:Y:S04]  /*3070*/  ATOMS.OR RZ, [UR6+0x14], R7 ;  /* 0x00001407ffff798c */ /* 0x0003e8000b000006 */
[----:B------:R1:W-:Y:S04]  /*3080*/  ATOMS.OR RZ, [UR6+0x18], R6 ;  /* 0x00001806ffff798c */ /* 0x0003e8000b000006 */
[----:B------:R1:W-:Y:S02]  /*3090*/  ATOMS.XOR RZ, [UR6+0x10], R4 ;  /* 0x00001004ffff798c */ /* 0x0003e4000b800006 */
.L_x_58:
[----:B------:R-:W-:Y:S05]  /*30a0*/  BSYNC B0 ;  /* 0x0000000000007941 */ /* 0x000fea0003800000 */
.L_x_57:
[----:B------:R-:W-:Y:S05]  /*30b0*/  BRA.U UP0, `(.L_x_63) ;  /* 0x00000001006c7547 */ /* 0x000fea000b800000 */
[----:B------:R-:W-:-:S03]  /*30c0*/  UMOV UR7, 0xffffffff ;  /* 0xffffffff00077882 */ /* 0x000fc60000000000 */
[----:B------:R-:W-:Y:S05]  /*30d0*/  BRA.DIV UR7, `(.L_x_64) ;  /* 0x0000005e07887947 */ /* 0x000fea000b800000 */
[----:B------:R-:W-:-:S13]  /*30e0*/  ELECT P6, URZ, PT ;  /* 0x0000000000ff782f */ /* 0x000fda00038c0000 */
.L_x_140:
[----:B------:R-:W-:Y:S05]  /*30f0*/  @!P6 BRA `(.L_x_63) ;  /* 0x00000000005ce947 */ /* 0x000fea0003800000 */
[----:B-1----:R-:W1:Y:S02]  /*3100*/  LDS R3, [UR6+0x10] ;  /* 0x00001006ff037984 */ /* 0x002e640008000800 */
[----:B-1----:R-:W-:-:S04]  /*3110*/  SHF.L.U32 R3, R3, 0x1f, RZ ;  /* 0x0000001f03037819 */ /* 0x002fc800000006ff */
[----:B------:R-:W1:Y:S02]  /*3120*/  SYNCS.PHASECHK.TRANS64.TRYWAIT P0, [UR6+0x8], R3 ;  /* 0x00000803ff0075a7 */ /* 0x000e640008001106 */
[----:B-1----:R-:W-:Y:S05]  /*3130*/  @P0 BRA `(.L_x_65) ;  /* 0x0000000000080947 */ /* 0x002fea0003800000 */
[----:B------:R-:W1:Y:S02]  /*3140*/  SYNCS.PHASECHK.TRANS64.TRYWAIT P0, [UR6+0x8], R3 ;  /* 0x00000803ff0075a7 */ /* 0x000e640008001106 */
[----:B-1----:R-:W-:Y:S05]  /*3150*/  @!P0 BRA `(.L_x_66) ;  /* 0x0000005c00888947 */ /* 0x002fea0003800000 */
.L_x_65:
[----:B------:R-:W2:Y:S01]  /*3160*/  LDS R5, [UR37+0x120] ;  /* 0x00012025ff057984 */ /* 0x000ea20008000800 */
[----:B-1----:R-:W-:Y:S02]  /*3170*/  HFMA2 R2, -RZ, RZ, 0, 5.9604644775390625e-08 ;  /* 0x00000001ff027431 */ /* 0x002fe400000001ff */
[----:B------:R-:W-:Y:S01]  /*3180*/  IMAD.MOV.U32 R3, RZ, RZ, 0xffff ;  /* 0x0000ffffff037424 */ /* 0x000fe200078e00ff */
[----:B------:R-:W-:Y:S01]  /*3190*/  UPRMT UR7, UR4, 0x654, UR8 ;  /* 0x0000065404077896 */ /* 0x000fe20008000008 */
[----:B--2---:R-:W-:-:S03]  /*31a0*/  IMAD.SHL.U32 R4, R5, 0x20, RZ ;  /* 0x0000002005047824 */ /* 0x004fc600078e00ff */
[-C--:B------:R-:W-:Y:S02]  /*31b0*/  SHF.L.U32 R3, R3, R5.reuse, RZ ;  /* 0x0000000503037219 */ /* 0x080fe400000006ff */
[----:B------:R-:W-:Y:S01]  /*31c0*/  SHF.L.U32 R5, R2, R5, RZ ;  /* 0x0000000502057219 */ /* 0x000fe200000006ff */
[----:B------:R2:W-:Y:S04]  /*31d0*/  STS [UR37+0x120], R4 ;  /* 0x00012004ff007988 */ /* 0x0005e80008000825 */
[----:B------:R2:W-:Y:S04]  /*31e0*/  ATOMS.OR RZ, [UR6+0x14], R3 ;  /* 0x00001403ffff798c */ /* 0x0005e8000b000006 */
[----:B------:R2:W-:Y:S01]  /*31f0*/  ATOMS.OR RZ, [UR6+0x18], R5 ;  /* 0x00001805ffff798c */ /* 0x0005e2000b000006 */
[----:B------:R-:W-:Y:S03]  /*3200*/  SYNCS.ARRIVE.TRANS64.RED.A1T0 RZ, [UR7], RZ ;  /* 0x000000ffffff79a7 */ /* 0x000fe60008100407 */
[----:B------:R2:W-:Y:S01]  /*3210*/  ATOMS.XOR RZ, [UR6+0x10], R2 ;  /* 0x00001002ffff798c */ /* 0x0005e2000b800006 */
[----:B------:R-:W-:Y:S05]  /*3220*/  BRA `(.L_x_63) ;  /* 0x0000000000107947 */ /* 0x000fea0003800000 */
.L_x_56:
[----:B------:R-:W-:-:S05]  /*3230*/  MOV R2, 0xffffffff ;  /* 0xffffffff00027802 */ /* 0x000fca0000000f00 */
[----:B------:R1:W-:Y:S02]  /*3240*/  STS [UR37+0x120], R2 ;  /* 0x00012002ff007988 */ /* 0x0003e40008000825 */
[----:B-1----:R-:W-:Y:S02]  /*3250*/  MOV R2, 0x3270 ;  /* 0x0000327000027802 */ /* 0x002fe40000000f00 */
[----:B-----5:R-:W-:Y:S05]  /*3260*/  CALL.REL.NOINC `($__internal_1_$__cuda_sm10x_tcgen05_guardrail_trap_phase_invalid_during_alloc) ;  /* 0x0000006000d07944 */ /* 0x020fea0003c00000 */
.L_x_63:
[----:B------:R-:W-:Y:S05]  /*3270*/  WARPSYNC.ALL ;  /* 0x0000000000007948 */ /* 0x000fea0003800000 */
[----:B------:R-:W3:Y:S01]  /*3280*/  S2UR UR7, SR_CgaCtaId ;  /* 0x00000000000779c3 */ /* 0x000ee20000008800 */
[----:B------:R-:W-:Y:S01]  /*3290*/  UMOV UR6, 0x400 ;  /* 0x0000040000067882 */ /* 0x000fe20000000000 */
[----:B------:R-:W-:-:S06]  /*32a0*/  NOP ;  /* 0x0000000000007918 */ /* 0x000fcc0000000000 */
[----:B------:R-:W-:Y:S06]  /*32b0*/  BAR.ARV 0x6, 0xa0 ;  /* 0x0182800000007b1d */ /* 0x000fec0000002000 */
[----:B------:R-:W4:Y:S01]  /*32c0*/  LDCU UR8, c[0x0][0x38c] ;  /* 0x00007180ff0877ac */ /* 0x000f220008000800 */
[----:B------:R-:W-:Y:S01]  /*32d0*/  LOP3.LUT R0, R0, 0xffff, RZ, 0xc0, !PT ;  /* 0x0000ffff00007812 */ /* 0x000fe200078ec0ff */
[----:B-1----:R-:W-:Y:S01]  /*32e0*/  IMAD.MOV.U32 R9, RZ, RZ, 0x1 ;  /* 0x00000001ff097424 */ /* 0x002fe200078e00ff */
[----:B------:R-:W-:Y:S01]  /*32f0*/  LOP3.LUT R8, R8, 0xffff, RZ, 0xc0, !PT ;  /* 0x0000ffff08087812 */ /* 0x000fe200078ec0ff */
[----:B------:R-:W-:Y:S01]  /*3300*/  UMOV UR19, URZ ;  /* 0x000000ff00137c82 */ /* 0x000fe20008000000 */
[----:B------:R-:W-:Y:S01]  /*3310*/  R2UR UR11, R0 ;  /* 0x00000000000b72ca */ /* 0x000fe200000e0000 */
[----:B------:R-:W-:Y:S01]  /*3320*/  UMOV UR18, URZ ;  /* 0x000000ff00127c82 */ /* 0x000fe20008000000 */
[----:B------:R-:W-:Y:S01]  /*3330*/  R2UR UR12, R8 ;  /* 0x00000000080c72ca */ /* 0x000fe200000e0000 */
[----:B------:R-:W-:Y:S01]  /*3340*/  IMAD.MOV.U32 R8, RZ, RZ, RZ ;  /* 0x000000ffff087224 */ /* 0x000fe200078e00ff */
[----:B------:R-:W-:Y:S01]  /*3350*/  UMOV UR17, URZ ;  /* 0x000000ff00117c82 */ /* 0x000fe20008000000 */
[----:B---3--:R-:W-:-:S02]  /*3360*/  ULEA UR7, UR7, UR6, 0x18 ;  /* 0x0000000607077291 */ /* 0x008fc4000f8ec0ff */
[----:B------:R-:W-:Y:S02]  /*3370*/  UISETP.NE.AND UP2, UPT, UR5, URZ, UPT ;  /* 0x000000ff0500728c */ /* 0x000fe4000bf45270 */
[----:B------:R-:W-:Y:S02]  /*3380*/  UIADD3 UR13, UPT, UPT, UR7, 0x8400, URZ ;  /* 0x00008400070d7890 */ /* 0x000fe4000fffe0ff */
[----:B------:R-:W-:Y:S02]  /*3390*/  UIADD3 UR14, UPT, UPT, UR7, 0x18400, URZ ;  /* 0x00018400070e7890 */ /* 0x000fe4000fffe0ff */
[----:B----4-:R-:W-:Y:S01]  /*33a0*/  UIADD3 UR8, UPT, UPT, UR8, 0x7f, URZ ;  /* 0x0000007f08087890 */ /* 0x010fe2000fffe0ff */
[----:B--2---:R-:W1:Y:S01]  /*33b0*/  LDS R2, [UR7+0x120] ;  /* 0x00012007ff027984 */ /* 0x004e620008000800 */
[----:B------:R-:W-:Y:S02]  /*33c0*/  USHF.R.U32.HI UR13, URZ, 0x4, UR13 ;  /* 0x00000004ff0d7899 */ /* 0x000fe4000801160d */
[----:B------:R-:W-:-:S02]  /*33d0*/  USHF.R.S32.HI UR6, URZ, 0x1f, UR8 ;  /* 0x0000001fff067899 */ /* 0x000fc40008011408 */
[----:B------:R-:W-:Y:S02]  /*33e0*/  USHF.R.U32.HI UR14, URZ, 0x4, UR14 ;  /* 0x00000004ff0e7899 */ /* 0x000fe4000801160e */
[----:B------:R-:W-:Y:S02]  /*33f0*/  ULEA.HI UR6, UR6, UR8, URZ, 0x7 ;  /* 0x0000000806067291 */ /* 0x000fe4000f8f38ff */
[----:B------:R-:W-:Y:S02]  /*3400*/  ULOP3.LUT UR13, UR13, 0x3fff, URZ, 0xc0, !UPT ;  /* 0x00003fff0d0d7892 */ /* 0x000fe4000f8ec0ff */
[----:B------:R-:W-:Y:S02]  /*3410*/  USHF.R.S32.HI UR6, URZ, 0x7, UR6 ;  /* 0x00000007ff067899 */ /* 0x000fe40008011406 */
[----:B------:R-:W-:Y:S02]  /*3420*/  ULOP3.LUT UR14, UR14, 0x3fff, URZ, 0xc0, !UPT ;  /* 0x00003fff0e0e7892 */ /* 0x000fe4000f8ec0ff */
[----:B------:R-:W-:Y:S01]  /*3430*/  UISETP.LT.AND UP0, UPT, UR6, 0x1, UPT ;  /* 0x000000010600788c */ /* 0x000fe2000bf01270 */
[----:B------:R-:W-:Y:S01]  /*3440*/  UMOV UR28, 0x0 ;  /* 0x00000000001c7882 */ /* 0x000fe20000000000 */
[----:B------:R-:W-:Y:S01]  /*3450*/  UMOV UR29, 0x102004a0 ;  /* 0x102004a0001d7882 */ /* 0x000fe20000000000 */
[----:B------:R-:W-:-:S02]  /*3460*/  ULOP3.LUT UR13, UR13, 0x10000, URZ, 0xfc, !UPT ;  /* 0x000100000d0d7892 */ /* 0x000fc4000f8efcff */
[----:B------:R-:W-:Y:S02]  /*3470*/  ULOP3.LUT UR14, UR14, 0x10000, URZ, 0xfc, !UPT ;  /* 0x000100000e0e7892 */ /* 0x000fe4000f8efcff */
[----:B------:R-:W-:Y:S01]  /*3480*/  USEL UR20, UR6, 0x1, !UP0 ;  /* 0x0000000106147887 */ /* 0x000fe2000c000000 */
[----:B------:R-:W-:Y:S01]  /*3490*/  UMOV UR26, 0x0 ;  /* 0x00000000001a7882 */ /* 0x000fe20000000000 */
[----:B------:R-:W-:Y:S01]  /*34a0*/  UMOV UR27, 0x102004a0 ;  /* 0x102004a0001b7882 */ /* 0x000fe20000000000 */
[----:B------:R-:W-:Y:S01]  /*34b0*/  UMOV UR24, 0x0 ;  /* 0x0000000000187882 */ /* 0x000fe20000000000 */
[----:B------:R-:W-:Y:S01]  /*34c0*/  UMOV UR25, 0x102004a0 ;  /* 0x102004a000197882 */ /* 0x000fe20000000000 */
[----:B------:R-:W-:Y:S01]  /*34d0*/  UMOV UR22, 0x0 ;  /* 0x0000000000167882 */ /* 0x000fe20000000000 */
[----:B------:R-:W-:Y:S01]  /*34e0*/  UMOV UR23, 0x102004a0 ;  /* 0x102004a000177882 */ /* 0x000fe20000000000 */
[----:B-1----:R-:W-:Y:S02]  /*34f0*/  R2UR UR21, R2 ;  /* 0x00000000021572ca */ /* 0x002fe400000e0000 */
[----:B------:R-:W-:-:S13]  /*3500*/  CS2R R2, SRZ ;  /* 0x0000000000027805 */ /* 0x000fda000001ff00 */
.L_x_74:
[C---:B------:R-:W-:Y:S02]  /*3510*/  LEA R0, R8.reuse, UR7, 0x3 ;  /* 0x0000000708007c11 */ /* 0x040fe4000f8e18ff */
[----:B------:R-:W-:Y:S02]  /*3520*/  SHF.L.U32 R5, R3, 0x1f, RZ ;  /* 0x0000001f03057819 */ /* 0x000fe400000006ff */
[----:B------:R-:W-:Y:S02]  /*3530*/  LEA R4, R8, UR7, 0x4 ;  /* 0x0000000708047c11 */ /* 0x000fe4000f8e20ff */
[----:B------:R-:W1:Y:S02]  /*3540*/  SYNCS.PHASECHK.TRANS64.TRYWAIT P0, [R0+URZ+0x70], R5 ;  /* 0x00007005000075a7 */ /* 0x000e6400080011ff */
[----:B-1-34-:R-:W-:Y:S05]  /*3550*/  @!P0 BRA `(.L_x_67) ;  /* 0x0000005800a08947 */ /* 0x01afea0003800000 */
.L_x_141:
[----:B-1----:R-:W1:Y:S01]  /*3560*/  LDS.128 R4, [R4+0x100] ;  /* 0x0001000004047984 */ /* 0x002e620000000c00 */
[----:B------:R-:W-:Y:S02]  /*3570*/  VIADD R0, R0, 0x80 ;  /* 0x0000008000007836 */ /* 0x000fe40000000000 */
[----:B------:R-:W-:Y:S01]  /*3580*/  VIADD R8, R8, 0x1 ;  /* 0x0000000108087836 */ /* 0x000fe20000000000 */
[----:B------:R-:W-:Y:S01]  /*3590*/  @!PT LDS RZ, [RZ] ;  /* 0x00000000fffff984 */ /* 0x000fe20000000800 */
[----:B------:R-:W-:Y:S01]  /*35a0*/  @!PT LDS RZ, [RZ] ;  /* 0x00000000fffff984 */ /* 0x000fe20000000800 */
[----:B------:R-:W-:Y:S01]  /*35b0*/  @!PT LDS RZ, [RZ] ;  /* 0x00000000fffff984 */ /* 0x000fe20000000800 */
[----:B------:R-:W-:Y:S01]  /*35c0*/  @!PT LDS RZ, [RZ] ;  /* 0x00000000fffff984 */ /* 0x000fe20000000800 */
[----:B------:R2:W-:Y:S06]  /*35d0*/  MEMBAR.ALL.CTA ;  /* 0x0000000000007992 */ /* 0x0005ec0000008000 */
[----:B--2---:R-:W2:Y:S01]  /*35e0*/  FENCE.VIEW.ASYNC.S ;  /* 0x00000000000073c6 */ /* 0x004ea20000000000 */
[----:B------:R-:W-:-:S04]  /*35f0*/  PRMT R0, RZ, 0x654, R0 ;  /* 0x00000654ff007816 */ /* 0x000fc80000000000 */
[----:B--2---:R2:W-:Y:S01]  /*3600*/  SYNCS.ARRIVE.TRANS64.RED.A1T0 RZ, [R0+URZ], RZ ;  /* 0x000000ff00ff79a7 */ /* 0x0045e200081004ff */
[----:B-1----:R-:W-:Y:S01]  /*3610*/  LOP3.LUT P1, RZ, R6, 0x1, RZ, 0xc0, !PT ;  /* 0x0000000106ff7812 */ /* 0x002fe2000782c0ff */
[----:B--2---:R-:W-:-:S12]  /*3620*/  BRA.U UP2, `(.L_x_68) ;  /* 0x0000000502087547 */ /* 0x004fd8000b800000 */
[----:B------:R-:W1:Y:S01]  /*3630*/  LDCU UR8, c[0x0][0x38c] ;  /* 0x00007180ff0877ac */ /* 0x000e620008000800 */
[----:B------:R-:W-:Y:S02]  /*3640*/  PLOP3.LUT P2, PT, PT, PT, PT, 0x80, 0x8 ;  /* 0x000000000008781c */ /* 0x000fe40003f4f070 */
[----:B------:R-:W-:Y:S01]  /*3650*/  SHF.L.U32 R5, R9, 0x1f, RZ ;  /* 0x0000001f09057819 */ /* 0x000fe200000006ff */
[----:B------:R-:W-:Y:S02]  /*3660*/  ULEA UR9, UR19, UR7, 0x3 ;  /* 0x0000000713097291 */ /* 0x000fe4000f8e18ff */
[----:B------:R-:W-:Y:S02]  /*3670*/  ULEA UR10, UR19, UR21, 0x7 ;  /* 0x00000015130a7291 */ /* 0x000fe4000f8e38ff */
[----:B-1----:R-:W-:-:S06]  /*3680*/  UISETP.GE.AND UP0, UPT, UR8, 0x1, UPT ;  /* 0x000000010800788c */ /* 0x002fcc000bf06270 */
[----:B------:R-:W-:-:S05]  /*3690*/  PLOP3.LUT P0, PT, PT, PT, UP0, 0x80, 0x8 ;  /* 0x000000000008781c */ /* 0x000fca0003f0f008 */
[----:B------:R-:W-:-:S08]  /*36a0*/  @UP0 ULEA UR8, UR18, UR7, 0x3 ;  /* 0x0000000712080291 */ /* 0x000fd0000f8e18ff */
[----:B------:R-:W-:-:S04]  /*36b0*/  @P0 SHF.L.U32 R0, R2, 0x1f, RZ ;  /* 0x0000001f02000819 */ /* 0x000fc800000006ff */
[----:B------:R1:W2:Y:S01]  /*36c0*/  @P0 SYNCS.PHASECHK.TRANS64.TRYWAIT P2, [UR8], R0 ;  /* 0x00000000ff0005a7 */ /* 0x0002a20008041108 */
[----:B------:R-:W3:Y:S02]  /*36d0*/  SYNCS.PHASECHK.TRANS64.TRYWAIT P0, [UR9+0xb0], R5 ;  /* 0x0000b005ff0075a7 */ /* 0x000ee40008001109 */
[----:B-123--:R-:W-:Y:S05]  /*36e0*/  @!P0 BRA `(.L_x_69) ;  /* 0x0000005800508947 */ /* 0x00efea0003800000 */
.L_x_143:
[----:B------:R-:W-:Y:S01]  /*36f0*/  UMOV UR16, UR17 ;  /* 0x0000001100107c82 */ /* 0x000fe20008000000 */
[----:B------:R-:W-:Y:S05]  /*3700*/  BRA.U !UP0, `(.L_x_70) ;  /* 0x0000000108c07547 */ /* 0x000fea000b800000 */
[----:B------:R-:W-:Y:S02]  /*3710*/  UIADD3 UR16, UPT, UPT, UR20, UR17, URZ ;  /* 0x0000001114107290 */ /* 0x000fe4000fffe0ff */
[----:B------:R-:W-:Y:S01]  /*3720*/  UPLOP3.LUT UP3, UPT, UPT, UPT, UPT, 0x40, 0x4 ;  /* 0x000000000004789c */ /* 0x000fe20003f6e870 */
[----:B------:R-:W-:Y:S01]  /*3730*/  UMOV UR15, UR6 ;  /* 0x00000006000f7c82 */ /* 0x000fe20008000000 */
[----:B------:R-:W-:-:S09]  /*3740*/  UMOV UR46, UR18 ;  /* 0x00000012002e7c82 */ /* 0x000fd20008000000 */
.L_x_73:
[----:B--2---:R-:W-:Y:S01]  /*3750*/  ULEA UR8, UR46, UR7, 0x3 ;  /* 0x000000072e087291 */ /* 0x004fe2000f8e18ff */
[----:B---3--:R-:W-:Y:S11]  /*3760*/  @P2 BRA `(.L_x_71) ;  /* 0x00000000000c2947 */ /* 0x008ff60003800000 */
[----:B-1----:R-:W-:Y:S04]  /*3770*/  SHF.L.U32 R5, R2, 0x1f, RZ ;  /* 0x0000001f02057819 */ /* 0x002fe800000006ff */
[----:B------:R-:W1:Y:S02]  /*3780*/  SYNCS.PHASECHK.TRANS64.TRYWAIT P0, [UR8], R5 ;  /* 0x00000005ff0075a7 */ /* 0x000e640008001108 */
[----:B-1----:R-:W-:Y:S05]  /*3790*/  @!P0 BRA `(.L_x_72) ;  /* 0x00000058003c8947 */ /* 0x002fea0003800000 */
.L_x_71:
[----:B------:R-:W-:Y:S01]  /*37a0*/  UISETP.NE.AND UP0, UPT, UR15, 0x1, UPT ;  /* 0x000000010f00788c */ /* 0x000fe2000bf05270 */
[----:B------:R-:W-:Y:S01]  /*37b0*/  PLOP3.LUT P2, PT, PT, PT, PT, 0x80, 0x8 ;  /* 0x000000000008781c */ /* 0x000fe20003f4f070 */
[----:B------:R-:W-:Y:S02]  /*37c0*/  UIADD3 UR18, UPT, UPT, UR46, 0x1, URZ ;  /* 0x000000012e127890 */ /* 0x000fe4000fffe0ff */
[----:B------:R-:W-:Y:S02]  /*37d0*/  ULEA UR32, UR46, UR14, 0x9 ;  /* 0x0000000e2e207291 */ /* 0x000fe4000f8e48ff */
[----:B------:R-:W-:Y:S01]  /*37e0*/  UISETP.NE.AND UP1, UPT, UR18, 0x4, UPT ;  /* 0x000000041200788c */ /* 0x000fe2000bf25270 */
[----:B------:R-:W-:Y:S01]  /*37f0*/  PLOP3.LUT P0, PT, PT, PT, UP0, 0x80, 0x8 ;  /* 0x000000000008781c */ /* 0x000fe20003f0f008 */
[----:B------:R-:W-:Y:S02]  /*3800*/  UIADD3 UR44, UPT, UPT, UR32, 0x2, URZ ;  /* 0x00000002202c7890 */ /* 0x000fe4000fffe0ff */
[----:B------:R-:W-:Y:S02]  /*3810*/  USEL UR31, URZ, 0x1, UP1 ;  /* 0x00000001ff1f7887 */ /* 0x000fe40008800000 */
[----:B------:R-:W-:Y:S02]  /*3820*/  USEL UR18, UR18, URZ, UP1 ;  /* 0x000000ff12127287 */ /* 0x000fe40008800000 */
[----:B------:R-:W-:Y:S02]  /*3830*/  UIADD3 UR40, UPT, UPT, UR32, 0x4, URZ ;  /* 0x0000000420287890 */ /* 0x000fe4000fffe0ff */
[----:B------:R-:W-:Y:S01]  /*3840*/  @UP0 ULEA UR30, UR18, UR7, 0x3 ;  /* 0x00000007121e0291 */ /* 0x000fe2000f8e18ff */
[----:B------:R-:W-:Y:S01]  /*3850*/  LOP3.LUT R2, R2, UR31, RZ, 0x3c, !PT ;  /* 0x0000001f02027c12 */ /* 0x000fe2000f8e3cff */
[----:B------:R-:W-:Y:S02]  /*3860*/  UIADD3 UR36, UPT, UPT, UR32, 0x6, URZ ;  /* 0x0000000620247890 */ /* 0x000fe4000fffe0ff */
[----:B------:R-:W-:Y:S01]  /*3870*/  UIADD3 UR8, UPT, UPT, UR8, 0x20, URZ ;  /* 0x0000002008087890 */ /* 0x000fe2000fffe0ff */
[----:B-1----:R-:W-:Y:S01]  /*3880*/  @P0 SHF.L.U32 R0, R2, 0x1f, RZ ;  /* 0x0000001f02000819 */ /* 0x002fe200000006ff */
[----:B------:R-:W-:Y:S02]  /*3890*/  UIADD3 UR17, UPT, UPT, UR17, 0x1, URZ ;  /* 0x0000000111117890 */ /* 0x000fe4000fffe0ff */
[----:B------:R-:W-:Y:S01]  /*38a0*/  UIADD3 UR15, UPT, UPT, UR15, -0x1, URZ ;  /* 0xffffffff0f0f7890 */ /* 0x000fe2000fffe0ff */
[----:B------:R2:W3:Y:S01]  /*38b0*/  @P0 SYNCS.PHASECHK.TRANS64.TRYWAIT P2, [UR30], R0 ;  /* 0x00000000ff0005a7 */ /* 0x0004e2000804111e */
[----:B------:R-:W-:Y:S02]  /*38c0*/  ULEA UR30, UR46, UR13, 0xa ;  /* 0x0000000d2e1e7291 */ /* 0x000fe4000f8e50ff */
[----:B------:R-:W-:Y:S02]  /*38d0*/  UISETP.NE.AND UP0, UPT, UR17, UR16, UPT ;  /* 0x000000101100728c */ /* 0x000fe4000bf05270 */
[----:B------:R-:W-:Y:S02]  /*38e0*/  UIADD3 UR42, UPT, UPT, UR30, 0x2, URZ ;  /* 0x000000021e2a7890 */ /* 0x000fe4000fffe0ff */
[----:B------:R-:W-:Y:S02]  /*38f0*/  UIADD3 UR38, UPT, UPT, UR30, 0x4, URZ ;  /* 0x000000041e267890 */ /* 0x000fe4000fffe0ff */
[----:B------:R-:W-:Y:S01]  /*3900*/  UIADD3 UR34, UPT, UPT, UR30, 0x6, URZ ;  /* 0x000000061e227890 */ /* 0x000fe2000fffe0ff */
[----:B------:R-:W-:Y:S01]  /*3910*/  UMOV UR33, 0x40004040 ;  /* 0x4000404000217882 */ /* 0x000fe20000000000 */
[----:B------:R-:W-:Y:S01]  /*3920*/  UMOV UR31, 0x40004040 ;  /* 0x40004040001f7882 */ /* 0x000fe20000000000 */
[----:B------:R-:W-:Y:S01]  /*3930*/  UMOV UR45, 0x40004040 ;  /* 0x40004040002d7882 */ /* 0x000fe20000000000 */
[----:B------:R2:W-:Y:S01]  /*3940*/  UTCIMMA.2CTA gdesc[UR30], gdesc[UR32], tmem[UR10], tmem[UR28], idesc[UR29], UP3 ;  /* 0x00ff1c201e0075ea */ /* 0x0005e20009a0010a */
[----:B------:R-:W-:Y:S01]  /*3950*/  UPLOP3.LUT UP3, UPT, UPT, UPT, UPT, 0x80, 0x8 ;  /* 0x000000000008789c */ /* 0x000fe20003f6f070 */
[----:B------:R-:W-:Y:S01]  /*3960*/  UMOV UR43, 0x40004040 ;  /* 0x40004040002b7882 */ /* 0x000fe20000000000 */
[----:B------:R-:W-:Y:S01]  /*3970*/  UMOV UR41, 0x40004040 ;  /* 0x4000404000297882 */ /* 0x000fe20000000000 */
[----:B------:R2:W-:Y:S01]  /*3980*/  UTCIMMA.2CTA gdesc[UR42], gdesc[UR44], tmem[UR10], tmem[UR26], idesc[UR27], UPT ;  /* 0x00ff1a2c2a0075ea */ /* 0x0005e2000ba0010a */
[----:B------:R-:W-:Y:S01]  /*3990*/  UMOV UR39, 0x40004040 ;  /* 0x4000404000277882 */ /* 0x000fe20000000000 */
[----:B------:R-:W-:Y:S01]  /*39a0*/  UMOV UR37, 0x40004040 ;  /* 0x4000404000257882 */ /* 0x000fe20000000000 */
[----:B------:R-:W-:Y:S01]  /*39b0*/  UMOV UR35, 0x40004040 ;  /* 0x4000404000237882 */ /* 0x000fe20000000000 */
[----:B------:R2:W-:Y:S01]  /*39c0*/  UTCIMMA.2CTA gdesc[UR38], gdesc[UR40], tmem[UR10], tmem[UR24], idesc[UR25], UPT ;  /* 0x00ff1828260075ea */ /* 0x0005e2000ba0010a */
[----:B------:R2:W-:Y:S01]  /*39d0*/  UTCIMMA.2CTA gdesc[UR34], gdesc[UR36], tmem[UR10], tmem[UR22], idesc[UR23], UPT ;  /* 0x00ff1624220075ea */ /* 0x0005e2000ba0010a */
[----:B------:R2:W-:Y:S01]  /*39e0*/  UTCBAR.2CTA.MULTICAST [UR8], URZ, UR12 ;  /* 0x000000ff080073e9 */ /* 0x0005e2000820080c */
[----:B------:R-:W-:Y:S01]  /*39f0*/  UMOV UR46, UR18 ;  /* 0x00000012002e7c82 */ /* 0x000fe20008000000 */
[----:B------:R-:W-:Y:S05]  /*3a00*/  BRA.U UP0, `(.L_x_73) ;  /* 0xfffffffd00507547 */ /* 0x000fea000b83ffff */
.L_x_70:
[----:B------:R-:W-:Y:S01]  /*3a10*/  UIADD3 UR9, UPT, UPT, UR9, 0x90, URZ ;  /* 0x0000009009097890 */ /* 0x000fe2000fffe0ff */
[----:B------:R-:W-:-:S08]  /*3a20*/  UMOV UR17, UR16 ;  /* 0x0000001000117c82 */ /* 0x000fd00008000000 */
[----:B------:R4:W-:Y:S01]  /*3a30*/  UTCBAR.2CTA.MULTICAST [UR9], URZ, UR11 ;  /* 0x000000ff090073e9 */ /* 0x0009e2000820080b */
[----:B------:R-:W-:Y:S02]  /*3a40*/  NOP ;  /* 0x0000000000007918 */ /* 0x000fe40000000000 */
.L_x_68:
[----:B------:R-:W-:Y:S01]  /*3a50*/  UIADD3 UR19, UPT, UPT, UR19, 0x1, URZ ;  /* 0x0000000113137890 */ /* 0x000fe2000fffe0ff */
[----:B------:R-:W-:-:S03]  /*3a60*/  ISETP.NE.AND P0, PT, R8, 0x2, PT ;  /* 0x000000020800780c */ /* 0x000fc60003f05270 */
[----:B------:R-:W-:Y:S01]  /*3a70*/  UISETP.NE.AND UP0, UPT, UR19, 0x4, UPT ;  /* 0x000000041300788c */ /* 0x000fe2000bf05270 */
[----:B-12---:R-:W-:Y:S02]  /*3a80*/  SEL R0, RZ, 0x1, P0 ;  /* 0x00000001ff007807 */ /* 0x006fe40000000000 */
[----:B------:R-:W-:Y:S01]  /*3a90*/  SEL R8, R8, RZ, P0 ;  /* 0x000000ff08087207 */ /* 0x000fe20000000000 */
[----:B------:R-:W-:Y:S01]  /*3aa0*/  USEL UR8, URZ, 0x1, UP0 ;  /* 0x00000001ff087887 */ /* 0x000fe20008000000 */
[----:B------:R-:W-:Y:S01]  /*3ab0*/  LOP3.LUT R3, R3, R0, RZ, 0x3c, !PT ;  /* 0x0000000003037212 */ /* 0x000fe200078e3cff */
[----:B------:R-:W-:-:S04]  /*3ac0*/  USEL UR19, UR19, URZ, UP0 ;  /* 0x000000ff13137287 */ /* 0x000fc80008000000 */
[----:B------:R-:W-:Y:S01]  /*3ad0*/  LOP3.LUT R9, R9, UR8, RZ, 0x3c, !PT ;  /* 0x0000000809097c12 */ /* 0x000fe2000f8e3cff */
[----:B------:R-:W-:Y:S07]  /*3ae0*/  @P1 BRA `(.L_x_74) ;  /* 0xfffffff800881947 */ /* 0x000fee000383ffff */
[----:B------:R-:W1:Y:S01]  /*3af0*/  S2UR UR6, SR_CgaCtaId ;  /* 0x00000000000679c3 */ /* 0x000e620000008800 */
[----:B------:R-:W-:Y:S01]  /*3b00*/  ELECT P0, URZ, PT ;  /* 0x0000000000ff782f */ /* 0x000fe20003800000 */
[----:B------:R-:W-:Y:S01]  /*3b10*/  HFMA2 R0, -RZ, RZ, 0, 5.9604644775390625e-08 ;  /* 0x00000001ff007431 */ /* 0x000fe200000001ff */
[----:B------:R-:W-:-:S05]  /*3b20*/  UMOV UR8, 0x40 ;  /* 0x0000004000087882 */ /* 0x000fca0000000000 */
[----:B------:R-:W-:Y:S01]  /*3b30*/  UVIRTCOUNT.DEALLOC.SMPOOL 0x80 ;  /* 0x000000800000784c */ /* 0x000fe20000000000 */
[----:B------:R-:W-:Y:S02]  /*3b40*/  UISETP.NE.AND UP0, UPT, UR5, URZ, UPT ;  /* 0x000000ff0500728c */ /* 0x000fe4000bf05270 */
[----:B-1----:R-:W-:-:S09]  /*3b50*/  ULEA UR6, UR6, UR8, 0x18 ;  /* 0x0000000806067291 */ /* 0x002fd2000f8ec0ff */
[----:B------:R1:W-:Y:S01]  /*3b60*/  @P0 STS.U8 [UR6+0x1c], R0 ;  /* 0x00001c00ff000988 */ /* 0x0003e20008000006 */
[----:B------:R-:W-:Y:S05]  /*3b70*/  BRA.U UP0, `(.L_x_75) ;  /* 0x0000000100a07547 */ /* 0x000fea000b800000 */
[----:B------:R-:W-:Y:S01]  /*3b80*/  UIADD3 UR5, UPT, UPT, UR7, 0xb0, URZ ;  /* 0x000000b007057890 */ /* 0x000fe2000fffe0ff */
[----:B------:R-:W-:-:S03]  /*3b90*/  SHF.L.U32 R3, R9, 0x1f, RZ ;  /* 0x0000001f09037819 */ /* 0x000fc600000006ff */
[----:B------:R-:W-:-:S09]  /*3ba0*/  ULEA UR8, UR19, UR5, 0x3 ;  /* 0x0000000513087291 */ /* 0x000fd2000f8e18ff */
[----:B------:R-:W2:Y:S02]  /*3bb0*/  SYNCS.PHASECHK.TRANS64.TRYWAIT P0, [UR8], R3 ;  /* 0x00000003ff0075a7 */ /* 0x000ea40008001108 */
[----:B--2---:R-:W-:Y:S05]  /*3bc0*/  @!P0 BRA `(.L_x_76) ;  /* 0x0000005400488947 */ /* 0x004fea0003800000 */
.L_x_146:
[----:B----4-:R-:W-:-:S04]  /*3bd0*/  UIADD3 UR9, UPT, UPT, UR19, 0x1, URZ ;  /* 0x0000000113097890 */ /* 0x010fc8000fffe0ff */
        /* <DEDUP_REMOVED lines=8> */
.L_x_148:
        /* <DEDUP_REMOVED lines=9> */
.L_x_150:
[----:B------:R-:W-:-:S04]  /*3cf0*/  UIADD3 UR9, UPT, UPT, UR9, 0x1, URZ ;  /* 0x0000000109097890 */ /* 0x000fc8000fffe0ff */
[----:B------:R-:W-:-:S04]  /*3d00*/  UISETP.NE.AND UP1, UPT, UR9, 0x4, UPT ;  /* 0x000000040900788c */ /* 0x000fc8000bf25270 */
[----:B------:R-:W-:Y:S02]  /*3d10*/  USEL UR8, URZ, 0x1, UP1 ;  /* 0x00000001ff087887 */ /* 0x000fe40008800000 */
[----:B------:R-:W-:-:S04]  /*3d20*/  USEL UR9, UR9, URZ, UP1 ;  /* 0x000000ff09097287 */ /* 0x000fc80008800000 */
[----:B------:R-:W-:Y:S01]  /*3d30*/  ULEA UR9, UR9, UR5, 0x3 ;  /* 0x0000000509097291 */ /* 0x000fe2000f8e18ff */
[----:B-1----:R-:W-:-:S04]  /*3d40*/  LOP3.LUT R3, R2, UR8, RZ, 0x3c, !PT ;  /* 0x0000000802037c12 */ /* 0x002fc8000f8e3cff */
[----:B------:R-:W-:Y:S01]  /*3d50*/  SHF.L.U32 R3, R3, 0x1f, RZ ;  /* 0x0000001f03037819 */ /* 0x000fe200000006ff */
[----:B------:R-:W-:-:S04]  /*3d60*/  IMAD.U32 R0, RZ, RZ, UR9 ;  /* 0x00000009ff007e24 */ /* 0x000fc8000f8e00ff */
[----:B------:R1:W2:Y:S03]  /*3d70*/  SYNCS.PHASECHK.TRANS64.TRYWAIT P0, [R0+URZ], R3 ;  /* 0x00000003000075a7 */ /* 0x0002a600080011ff */
[----:B--2---:R-:W-:Y:S05]  /*3d80*/  @!P0 NANOSLEEP.SYNCS 0x989680 ;  /* 0x009896800000895d */ /* 0x004fea0003900000 */
[----:B------:R-:W2:Y:S02]  /*3d90*/  @!P0 SYNCS.PHASECHK.TRANS64 P0, [R0+URZ], R3 ;  /* 0x00000003000085a7 */ /* 0x000ea400080010ff */
[----:B--2---:R-:W-:Y:S05]  /*3da0*/  @P0 BRA `(.L_x_79) ;  /* 0x0000000000200947 */ /* 0x004fea0003800000 */
.L_x_80:
[----:B--2---:R2:W4:Y:S02]  /*3db0*/  SYNCS.PHASECHK.TRANS64.TRYWAIT P0, [R0+URZ], R3 ;  /* 0x00000003000075a7 */ /* 0x00452400080011ff */
[----:B----4-:R-:W-:Y:S05]  /*3dc0*/  @!P0 NANOSLEEP.SYNCS 0x989680 ;  /* 0x009896800000895d */ /* 0x010fea0003900000 */
[----:B------:R-:W4:Y:S02]  /*3dd0*/  @!P0 SYNCS.PHASECHK.TRANS64 P0, [R0+URZ], R3 ;  /* 0x00000003000085a7 */ /* 0x000f2400080010ff */
[----:B----4-:R-:W-:Y:S05]  /*3de0*/  @!P0 BRA `(.L_x_80) ;  /* 0xfffffffc00f08947 */ /* 0x010fea000383ffff */
[----:B------:R-:W-:Y:S05]  /*3df0*/  BRA `(.L_x_79) ;  /* 0x00000000000c7947 */ /* 0x000fea0003800000 */
.L_x_75:
[----:B------:R-:W-:-:S04]  /*3e00*/  UIADD3 UR5, UPT, UPT, UR7, 0xf0, URZ ;  /* 0x000000f007057890 */ /* 0x000fc8000fffe0ff */
[----:B------:R-:W-:-:S09]  /*3e10*/  UPRMT UR5, UR4, 0x654, UR5 ;  /* 0x0000065404057896 */ /* 0x000fd20008000005 */
[----:B------:R-:W-:Y:S03]  /*3e20*/  SYNCS.ARRIVE.TRANS64.RED.A1T0 RZ, [UR5], RZ ;  /* 0x000000ffffff79a7 */ /* 0x000fe60008100405 */
.L_x_79:
[----:B-12---:R-:W-:Y:S01]  /*3e30*/  SHF.L.U32 R3, RZ, 0x1f, RZ ;  /* 0x0000001fff037819 */ /* 0x006fe200000006ff */
[----:B------:R-:W-:Y:S01]  /*3e40*/  UIADD3 UR5, UPT, UPT, UR7, 0xf0, URZ ;  /* 0x000000f007057890 */ /* 0x000fe2000fffe0ff */
[----:B------:R-:W-:Y:S02]  /*3e50*/  PLOP3.LUT P0, PT, PT, PT, UP0, 0x80, 0x8 ;  /* 0x000000000008781c */ /* 0x000fe40003f0f008 */
[----:B------:R-:W1:Y:S02]  /*3e60*/  SYNCS.PHASECHK.TRANS64.TRYWAIT P1, [UR7+0xf0], R3 ;  /* 0x0000f003ff0075a7 */ /* 0x000e640008021107 */
[----:B-1----:R-:W-:Y:S09]  /*3e70*/  @!P1 BRA `(.L_x_81) ;  /* 0x0000005000e49947 */ /* 0x002ff20003800000 */
.L_x_152:
[----:B------:R-:W-:Y:S01]  /*3e80*/  @!UP0 UPRMT UR5, UR4, 0x654, UR5 ;  /* 0x0000065404058896 */ /* 0x000fe20008000005 */
[----:B------:R-:W-:Y:S02]  /*3e90*/  UMOV UR8, 0xffff ;  /* 0x0000ffff00087882 */ /* 0x000fe40000000000 */
[----:B------:R-:W-:-:S06]  /*3ea0*/  UMOV UR4, 0x1 ;  /* 0x0000000100047882 */ /* 0x000fcc0000000000 */
[----:B------:R-:W-:Y:S01]  /*3eb0*/  @!P0 SYNCS.ARRIVE.TRANS64.RED.A1T0 RZ, [UR5], RZ ;  /* 0x000000ffffff89a7 */ /* 0x000fe20008100405 */
[----:B------:R-:W-:Y:S01]  /*3ec0*/  NOP ;  /* 0x0000000000007918 */ /* 0x000fe20000000000 */
[----:B-1----:R-:W1:Y:S01]  /*3ed0*/  LDS R0, [UR6+0x14] ;  /* 0x00001406ff007984 */ /* 0x002e620008000800 */
[----:B------:R-:W-:-:S04]  /*3ee0*/  ULOP3.LUT UR5, UR21, 0xffff, URZ, 0xc0, !UPT ;  /* 0x0000ffff15057892 */ /* 0x000fc8000f8ec0ff */
[----:B------:R-:W-:-:S04]  /*3ef0*/  USHF.R.U32.HI UR5, URZ, 0x5, UR5 ;  /* 0x00000005ff057899 */ /* 0x000fc80008011605 */
[----:B------:R-:W-:Y:S02]  /*3f00*/  USHF.L.U32 UR8, UR8, UR5, URZ ;  /* 0x0000000508087299 */ /* 0x000fe400080006ff */
[----:B------:R-:W-:-:S04]  /*3f10*/  USHF.L.U32 UR4, UR4, UR5, URZ ;  /* 0x0000000504047299 */ /* 0x000fc800080006ff */
[----:B-1----:R-:W-:-:S04]  /*3f20*/  LOP3.LUT R0, R0, UR8, RZ, 0xc0, !PT ;  /* 0x0000000800007c12 */ /* 0x002fc8000f8ec0ff */
[----:B------:R-:W-:-:S13]  /*3f30*/  ISETP.NE.AND P0, PT, R0, UR8, PT ;  /* 0x0000000800007c0c */ /* 0x000fda000bf05270 */
[----:B------:R-:W-:Y:S05]  /*3f40*/  @P0 BRA `(.L_x_82) ;  /* 0x0000000000580947 */ /* 0x000fea0003800000 */
[----:B------:R-:W1:Y:S02]  /*3f50*/  LDS R0, [UR6+0x18] ;  /* 0x00001806ff007984 */ /* 0x000e640008000800 */
[----:B-1----:R-:W-:-:S04]  /*3f60*/  LOP3.LUT R0, R0, UR4, RZ, 0xc0, !PT ;  /* 0x0000000400007c12 */ /* 0x002fc8000f8ec0ff */
[----:B------:R-:W-:-:S13]  /*3f70*/  ISETP.NE.AND P0, PT, R0, UR4, PT ;  /* 0x0000000400007c0c */ /* 0x000fda000bf05270 */
[----:B------:R-:W-:Y:S05]  /*3f80*/  @P0 BRA `(.L_x_83) ;  /* 0x00000000003c0947 */ /* 0x000fea0003800000 */
[----:B------:R-:W1:Y:S01]  /*3f90*/  S2R R2, SR_LANEID ;  /* 0x0000000000027919 */ /* 0x000e620000000000 */
[----:B------:R-:W-:Y:S01]  /*3fa0*/  ULOP3.LUT UR8, URZ, UR8, URZ, 0x33, !UPT ;  /* 0x00000008ff087292 */ /* 0x000fe2000f8e33ff */
[----:B------:R-:W-:Y:S01]  /*3fb0*/  LOP3.LUT R4, RZ, UR4, RZ, 0x33, !PT ;  /* 0x00000004ff047c12 */ /* 0x000fe2000f8e33ff */
[----:B------:R-:W-:Y:S02]  /*3fc0*/  VOTEU.ANY UR7, UPT, PT ;  /* 0x0000000000077886 */ /* 0x000fe400038e0100 */
[----:B------:R-:W-:Y:S01]  /*3fd0*/  UFLO.U32 UR7, UR7 ;  /* 0x00000007000772bd */ /* 0x000fe200080e0000 */
[----:B------:R-:W2:Y:S01]  /*3fe0*/  REDUX UR4, R4 ;  /* 0x00000000040473c4 */ /* 0x000ea20000000000 */
[----:B------:R-:W-:-:S06]  /*3ff0*/  IMAD.U32 R0, RZ, RZ, UR8 ;  /* 0x00000008ff007e24 */ /* 0x000fcc000f8e00ff */
[----:B------:R1:W-:Y:S01]  /*4000*/  UTCATOMSWS.AND URZ, UR8 ;  /* 0x0000000800ff79e3 */ /* 0x0003e20008000000 */
[----:B------:R-:W3:Y:S01]  /*4010*/  REDUX UR5, R0 ;  /* 0x00000000000573c4 */ /* 0x000ee20000000000 */
[----:B-1----:R-:W-:Y:S01]  /*4020*/  ISETP.EQ.U32.AND P0, PT, R2, UR7, PT ;  /* 0x0000000702007c0c */ /* 0x002fe2000bf02070 */
[----:B--2---:R-:W-:Y:S01]  /*4030*/  IMAD.U32 R2, RZ, RZ, UR4 ;  /* 0x00000004ff027e24 */ /* 0x004fe2000f8e00ff */
[----:B---3--:R-:W-:-:S11]  /*4040*/  MOV R3, UR5 ;  /* 0x0000000500037c02 */ /* 0x008fd60008000f00 */
[----:B------:R1:W-:Y:S04]  /*4050*/  @P0 ATOMS.AND RZ, [UR6+0x14], R3 ;  /* 0x00001403ffff098c */ /* 0x0003e8000a800006 */
[----:B------:R1:W-:Y:S01]  /*4060*/  @P0 ATOMS.AND RZ, [UR6+0x18], R2 ;  /* 0x00001802ffff098c */ /* 0x0003e2000a800006 */
[----:B------:R-:W-:Y:S05]  /*4070*/  BRA `(.L_x_84) ;  /* 0x0000000000147947 */ /* 0x000fea0003800000 */
.L_x_83:
[----:B------:R-:W-:Y:S02]  /*4080*/  MOV R2, 0x40a0 ;  /* 0x000040a000027802 */ /* 0x000fe40000000f00 */
[----:B---345:R-:W-:Y:S05]  /*4090*/  CALL.REL.NOINC `($__internal_0_$__cuda_sm10x_tcgen05_guardrail_trap_col_being_dealloced_not_returned_by_alloc) ;  /* 0x0000005400387944 */ /* 0x038fea0003c00000 */
[----:B------:R-:W-:Y:S05]  /*40a0*/  BRA `(.L_x_84) ;  /* 0x0000000000087947 */ /* 0x000fea0003800000 */
.L_x_82:
[----:B------:R-:W-:Y:S02]  /*40b0*/  MOV R2, 0x40d0 ;  /* 0x000040d000027802 */ /* 0x000fe40000000f00 */
[----:B---345:R-:W-:Y:S05]  /*40c0*/  CALL.REL.NOINC `($__internal_2_$__cuda_sm10x_tcgen05_guardrail_trap_unallocated_columns_being_dealloced) ;  /* 0x0000005400447944 */ /* 0x038fea0003c00000 */
.L_x_84:
[----:B------:R-:W-:Y:S01]  /*40d0*/  NOP ;  /* 0x0000000000007918 */ /* 0x000fe20000000000 */
[----:B----4-:R-:W-:Y:S05]  /*40e0*/  EXIT ;  /* 0x000000000000794d */ /* 0x010fea0003800000 */
.L_x_55:
[----:B------:R-:W-:-:S09]  /*40f0*/  UISETP.NE.OR UP5, UPT, UR10, 0x3, !UP5 ;  /* 0x000000030a00788c */ /* 0x000fd2000efa5670 */
[----:B------:R-:W-:Y:S05]  /*4100*/  BRA.U UP5, `(.L_x_85) ;  /* 0x0000000d05407547 */ /* 0x000fea000b800000 */
[----:B------:R-:W1:Y:S01]  /*4110*/  LDC R0, c[0x0][0xb30] ;  /* 0x0002cc00ff007b82 */ /* 0x000e620000000800 */
[----:B------:R-:W2:Y:S01]  /*4120*/  LDCU.64 UR8, c[0x0][0x888] ;  /* 0x00011100ff0877ac */ /* 0x000ea20008000a00 */
[----:B------:R-:W-:Y:S02]  /*4130*/  HFMA2 R29, -RZ, RZ, 0, 0 ;  /* 0x00000000ff1d7431 */ /* 0x000fe400000001ff */
[----:B------:R-:W-:Y:S01]  /*4140*/  IMAD.MOV.U32 R31, RZ, RZ, 0x1 ;  /* 0x00000001ff1f7424 */ /* 0x000fe200078e00ff */
[----:B------:R-:W-:Y:S01]  /*4150*/  MOV R23, 0x2000 ;  /* 0x0000200000177802 */ /* 0x000fe20000000f00 */
[----:B------:R-:W3:Y:S01]  /*4160*/  LDCU.64 UR4, c[0x0][0x890] ;  /* 0x00011200ff0477ac */ /* 0x000ee20008000a00 */
[----:B------:R-:W-:Y:S01]  /*4170*/  IMAD.MOV.U32 R30, RZ, RZ, RZ ;  /* 0x000000ffff1e7224 */ /* 0x000fe200078e00ff */
[----:B------:R-:W4:Y:S01]  /*4180*/  LDC R19, c[0x0][0x370] ;  /* 0x0000dc00ff137b82 */ /* 0x000f220000000800 */
[----:B------:R-:W-:Y:S01]  /*4190*/  UMOV UR6, 0x400 ;  /* 0x0000040000067882 */ /* 0x000fe20000000000 */
[----:B------:R-:W-:-:S02]  /*41a0*/  UPLOP3.LUT UP1, UPT, UPT, UPT, UPT, 0x40, 0x4 ;  /* 0x000000000004789c */ /* 0x000fc40003f2e870 */
[----:B------:R-:W-:-:S04]  /*41b0*/  ULEA UR6, UR37, UR6, 0x18 ;  /* 0x0000000625067291 */ /* 0x000fc8000f8ec0ff */
[----:B------:R-:W4:Y:S01]  /*41c0*/  LDC R2, c[0x0][0xb0c] ;  /* 0x0002c300ff027b82 */ /* 0x000f220000000800 */
[----:B------:R-:W-:Y:S02]  /*41d0*/  UIADD3 UR13, UPT, UPT, UR6, 0x48, URZ ;  /* 0x00000048060d7890 */ /* 0x000fe4000fffe0ff */
[----:B--2---:R-:W-:Y:S02]  /*41e0*/  UISETP.NE.U32.AND UP2, UPT, UR8, URZ, UPT ;  /* 0x000000ff0800728c */ /* 0x004fe4000bf45070 */
[----:B------:R-:W-:Y:S02]  /*41f0*/  UIADD3 UR17, UPT, UPT, UR6, 0x40, URZ ;  /* 0x0000004006117890 */ /* 0x000fe4000fffe0ff */
[----:B---3--:R-:W-:Y:S01]  /*4200*/  UISETP.NE.U32.AND UP3, UPT, UR4, URZ, UPT ;  /* 0x000000ff0400728c */ /* 0x008fe2000bf65070 */
[----:B------:R-:W2:Y:S01]  /*4210*/  LDC R18, c[0x0][0xb20] ;  /* 0x0002c800ff127b82 */ /* 0x000ea20000000800 */
[----:B-1----:R-:W-:Y:S01]  /*4220*/  ISETP.NE.AND P1, PT, R0, 0x1, PT ;  /* 0x000000010000780c */ /* 0x002fe20003f25270 */
[----:B------:R-:W-:-:S02]  /*4230*/  UISETP.NE.AND.EX UP2, UPT, UR9, URZ, UPT, UP2 ;  /* 0x000000ff0900728c */ /* 0x000fc4000bf45320 */
[----:B------:R-:W-:Y:S02]  /*4240*/  UPRMT UR13, UR37, 0x654, UR13 ;  /* 0x00000654250d7896 */ /* 0x000fe4000800000d */
[----:B------:R-:W-:Y:S02]  /*4250*/  UISETP.NE.AND.EX UP3, UPT, UR5, URZ, UPT, UP3 ;  /* 0x000000ff0500728c */ /* 0x000fe4000bf65330 */
[----:B------:R-:W1:Y:S08]  /*4260*/  LDC.64 R32, c[0x0][0x348] ;  /* 0x0000d200ff207b82 */ /* 0x000e700000000a00 */
[----:B------:R-:W3:Y:S08]  /*4270*/  LDC.64 R16, c[0x0][0xb10] ;  /* 0x0002c400ff107b82 */ /* 0x000ef00000000a00 */
[----:B------:R-:W1:Y:S08]  /*4280*/  LDC.64 R6, c[0x0][0xb18] ;  /* 0x0002c600ff067b82 */ /* 0x000e700000000a00 */
[----:B------:R-:W1:Y:S08]  /*4290*/  LDC.64 R4, c[0x0][0xb28] ;  /* 0x0002ca00ff047b82 */ /* 0x000e700000000a00 */
[----:B--2-4-:R-:W1:Y:S02]  /*42a0*/  LDC R22, c[0x0][0x374] ;  /* 0x0000dd00ff167b82 */ /* 0x014e640000000800 */
.L_x_94:
[C---:B------:R-:W-:Y:S02]  /*42b0*/  LEA R0, R30.reuse, UR6, 0x3 ;  /* 0x000000061e007c11 */ /* 0x040fe4000f8e18ff */
[----:B------:R-:W-:Y:S02]  /*42c0*/  SHF.L.U32 R3, R29, 0x1f, RZ ;  /* 0x0000001f1d037819 */ /* 0x000fe400000006ff */
[----:B------:R-:W-:Y:S02]  /*42d0*/  LEA R24, R30, UR6, 0x4 ;  /* 0x000000061e187c11 */ /* 0x000fe4000f8e20ff */
[----:B--2---:R-:W2:Y:S02]  /*42e0*/  SYNCS.PHASECHK.TRANS64.TRYWAIT P0, [R0+URZ+0x70], R3 ;  /* 0x00007003000075a7 */ /* 0x004ea400080011ff */
[----:B--2---:R-:W-:Y:S05]  /*42f0*/  @!P0 BRA `(.L_x_86) ;  /* 0x0000004c00dc8947 */ /* 0x004fea0003800000 */
.L_x_153:
[----:B------:R-:W-:Y:S01]  /*4300*/  ISETP.GE.AND P0, PT, R72, 0x1, PT ;  /* 0x000000014800780c */ /* 0x000fe20003f06270 */
[----:B------:R-:W4:Y:S01]  /*4310*/  LDS.128 R24, [R24+0x100] ;  /* 0x0001000018187984 */ /* 0x000f220000000c00 */
[----:B--2---:R-:W-:Y:S01]  /*4320*/  VIADD R0, R0, 0x80 ;  /* 0x0000008000007836 */ /* 0x004fe20000000000 */
[----:B------:R-:W-:Y:S01]  /*4330*/  @!PT LDS RZ, [RZ] ;  /* 0x00000000fffff984 */ /* 0x000fe20000000800 */
[----:B------:R-:W-:Y:S01]  /*4340*/  @!PT LDS RZ, [RZ] ;  /* 0x00000000fffff984 */ /* 0x000fe20000000800 */
[----:B------:R-:W-:Y:S01]  /*4350*/  @!PT LDS RZ, [RZ] ;  /* 0x00000000fffff984 */ /* 0x000fe20000000800 */
[----:B------:R-:W-:Y:S01]  /*4360*/  @!PT LDS RZ, [RZ] ;  /* 0x00000000fffff984 */ /* 0x000fe20000000800 */
[----:B------:R2:W-:Y:S06]  /*4370*/  MEMBAR.ALL.CTA ;  /* 0x0000000000007992 */ /* 0x0005ec0000008000 */
[----:B--2---:R-:W2:Y:S01]  /*4380*/  FENCE.VIEW.ASYNC.S ;  /* 0x00000000000073c6 */ /* 0x004ea20000000000 */
[----:B------:R-:W-:Y:S04]  /*4390*/  PRMT R0, RZ, 0x654, R0 ;  /* 0x00000654ff007816 */ /* 0x000fe80000000000 */
[----:B--2---:R2:W-:Y:S01]  /*43a0*/  SYNCS.ARRIVE.TRANS64.RED.A1T0 RZ, [R0+URZ], RZ ;  /* 0x000000ff00ff79a7 */ /* 0x0045e200081004ff */
[----:B----4-:R-:W-:Y:S11]  /*43b0*/  LOP3.LUT P3, RZ, R26, 0x1, RZ, 0xc0, !PT ;  /* 0x000000011aff7812 */ /* 0x010ff6000786c0ff */
[----:B------:R-:W-:Y:S02]  /*43c0*/  @!UPT UIADD3 URZ, UPT, UPT, URZ, URZ, URZ ;  /* 0x000000fffffff290 */ /* 0x000fe4000fffe0ff */
[----:B------:R-:W-:Y:S02]  /*43d0*/  @P3 MOV R13, R24 ;  /* 0x00000018000d3202 */ /* 0x000fe40000000f00 */
[----:B------:R-:W-:Y:S01]  /*43e0*/  @P3 LOP3.LUT R8, R25, 0xffff, RZ, 0xc0, !PT ;  /* 0x0000ffff19083812 */ /* 0x000fe200078ec0ff */
[----:B--2---:R-:W-:Y:S06]  /*43f0*/  @!P0 BRA `(.L_x_87) ;  /* 0x0000000000a48947 */ /* 0x004fec0003800000 */
[----:B-1----:R-:W-:Y:S01]  /*4400*/  IMAD.HI.U32 R35, R22, R7, RZ ;  /* 0x0000000716237227 */ /* 0x002fe200078e00ff */
[----:B------:R-:W-:Y:S02]  /*4410*/  ISETP.NE.AND P0, PT, R6, 0x1, PT ;  /* 0x000000010600780c */ /* 0x000fe40003f05270 */
[----:B------:R-:W-:Y:S01]  /*4420*/  ISETP.NE.AND P2, PT, R72, 0x1, PT ;  /* 0x000000014800780c */ /* 0x000fe20003f45270 */
[----:B---3--:R-:W-:Y:S01]  /*4430*/  IMAD.HI.U32 R34, R19, R16, RZ ;  /* 0x0000001013227227 */ /* 0x008fe200078e00ff */
[----:B------:R-:W-:Y:S02]  /*4440*/  SHF.R.U32.HI R35, RZ, R18, R35 ;  /* 0x00000012ff237219 */ /* 0x000fe40000011623 */
[----:B------:R-:W-:Y:S01]  /*4450*/  ISETP.NE.AND P4, PT, R2, 0x1, PT ;  /* 0x000000010200780c */ /* 0x000fe20003f85270 */
[----:B------:R-:W-:Y:S01]  /*4460*/  IMAD.HI.U32 R36, R13, R16, RZ ;  /* 0x000000100d247227 */ /* 0x000fe200078e00ff */
[----:B------:R-:W-:Y:S02]  /*4470*/  SHF.R.U32.HI R34, RZ, R17, R34 ;  /* 0x00000011ff227219 */ /* 0x000fe40000011622 */
[----:B------:R-:W-:Y:S01]  /*4480*/  SEL R3, R22, R35, !P0 ;  /* 0x0000002316037207 */ /* 0x000fe20004000000 */
[C---:B------:R-:W-:Y:S01]  /*4490*/  IMAD.HI.U32 R35, R8.reuse, R7, RZ ;  /* 0x0000000708237227 */ /* 0x040fe200078e00ff */
[----:B------:R-:W-:Y:S02]  /*44a0*/  SEL R11, R19, R34, !P4 ;  /* 0x00000022130b7207 */ /* 0x000fe40006000000 */
[----:B------:R-:W-:Y:S01]  /*44b0*/  SHF.R.U32.HI R36, RZ, R17, R36 ;  /* 0x00000011ff247219 */ /* 0x000fe20000011624 */
[----:B------:R-:W-:Y:S01]  /*44c0*/  IMAD.HI.U32 R38, R3, R4, RZ ;  /* 0x0000000403267227 */ /* 0x000fe200078e00ff */
[----:B------:R-:W-:Y:S03]  /*44d0*/  SHF.R.U32.HI R35, RZ, R18, R35 ;  /* 0x00000012ff237219 */ /* 0x000fe60000011623 */
[----:B------:R-:W-:Y:S01]  /*44e0*/  IMAD.HI.U32 R34, R11, R4, RZ ;  /* 0x000000040b227227 */ /* 0x000fe200078e00ff */
[----:B------:R-:W-:Y:S02]  /*44f0*/  @P2 SHF.R.U32.HI R3, RZ, R5, R38 ;  /* 0x00000005ff032219 */ /* 0x000fe40000011626 */
[----:B------:R-:W-:Y:S02]  /*4500*/  SEL R9, R8, R35, !P0 ;  /* 0x0000002308097207 */ /* 0x000fe40004000000 */
[----:B------:R-:W-:Y:S01]  /*4510*/  @P2 SHF.R.U32.HI R11, RZ, R5, R34 ;  /* 0x00000005ff0b2219 */ /* 0x000fe20000011622 */
[C---:B------:R-:W-:Y:S01]  /*4520*/  IMAD R10, R72.reuse, R3, RZ ;  /* 0x00000003480a7224 */ /* 0x040fe200078e02ff */
[----:B------:R-:W-:Y:S01]  /*4530*/  SEL R3, R13, R36, !P4 ;  /* 0x000000240d037207 */ /* 0x000fe20006000000 */
[C---:B------:R-:W-:Y:S03]  /*4540*/  IMAD.HI.U32 R14, R9.reuse, R4, RZ ;  /* 0x00000004090e7227 */ /* 0x040fe600078e00ff */
[----:B------:R-:W-:Y:S01]  /*4550*/  ISETP.GE.AND P0, PT, R9, R10, PT ;  /* 0x0000000a0900720c */ /* 0x000fe20003f06270 */
[C---:B------:R-:W-:Y:S01]  /*4560*/  IMAD R12, R72.reuse, R11, RZ ;  /* 0x0000000b480c7224 */ /* 0x040fe200078e02ff */
[-C--:B------:R-:W-:Y:S04]  /*4570*/  SHF.R.U32.HI R14, RZ, R5.reuse, R14 ;  /* 0x00000005ff0e7219 */ /* 0x080fe8000001160e */
[----:B------:R-:W-:Y:S02]  /*4580*/  ISETP.GE.OR P0, PT, R3, R12, P0 ;  /* 0x0000000c0300720c */ /* 0x000fe40000706670 */
[----:B------:R-:W-:Y:S05]  /*4590*/  SEL R15, R9, R14, !P2 ;  /* 0x0000000e090f7207 */ /* 0x000fea0005000000 */
[----:B------:R-:W-:Y:S04]  /*45a0*/  IMAD.MOV R14, RZ, RZ, -R15 ;  /* 0x000000ffff0e7224 */ /* 0x000fe800078e0a0f */
[----:B------:R-:W-:Y:S02]  /*45b0*/  IMAD R14, R72, R14, R9 ;  /* 0x0000000e480e7224 */ /* 0x000fe400078e0209 */
[C---:B------:R-:W-:Y:S05]  /*45c0*/  @!P0 IMAD.HI.U32 R10, R3.reuse, R4, RZ ;  /* 0x00000004030a8227 */ /* 0x040fea00078e00ff */
[----:B------:R-:W-:Y:S04]  /*45d0*/  @!P0 SHF.R.U32.HI R10, RZ, R5, R10 ;  /* 0x00000005ff0a8219 */ /* 0x000fe8000001160a */
[----:B------:R-:W-:Y:S01]  /*45e0*/  @!P0 SEL R0, R3, R10, !P2 ;  /* 0x0000000a03008207 */ /* 0x000fe20005000000 */
[----:B------:R-:W-:Y:S03]  /*45f0*/  IMAD.MOV R10, RZ, RZ, -R3 ;  /* 0x000000ffff0a7224 */ /* 0x000fe600078e0a03 */
[----:B------:R-:W-:Y:S01]  /*4600*/  @!P0 IADD3 R15, PT, PT, R15, -R0, RZ ;  /* 0x800000000f0f8210 */ /* 0x000fe20007ffe0ff */
[----:B------:R-:W-:Y:S01]  /*4610*/  @!P0 IMAD R0, R11, R14, R0 ;  /* 0x0000000e0b008224 */ /* 0x000fe200078e0200 */
[----:B------:R-:W-:Y:S01]  /*4620*/  IADD3 R11, PT, PT, -R9, RZ, RZ ;  /* 0x000000ff090b7210 */ /* 0x000fe20007ffe1ff */
[----:B------:R-:W-:Y:S02]  /*4630*/  IMAD R13, R2, R10, R13 ;  /* 0x0000000a020d7224 */ /* 0x000fe400078e020d */
[----:B------:R-:W-:Y:S02]  /*4640*/  @!P0 IMAD R9, R15, R72, R3 ;  /* 0x000000480f098224 */ /* 0x000fe400078e0203 */
[----:B------:R-:W-:Y:S02]  /*4650*/  @!P0 IMAD.MOV.U32 R3, RZ, RZ, R0 ;  /* 0x000000ffff038224 */ /* 0x000fe400078e0000 */
[----:B------:R-:W-:Y:S02]  /*4660*/  IMAD R8, R6, R11, R8 ;  /* 0x0000000b06087224 */ /* 0x000fe400078e0208 */
[----:B------:R-:W-:Y:S02]  /*4670*/  IMAD R13, R3, R2, R13 ;  /* 0x00000002030d7224 */ /* 0x000fe400078e020d */
[----:B------:R-:W-:Y:S02]  /*4680*/  IMAD R8, R9, R6, R8 ;  /* 0x0000000609087224 */ /* 0x000fe400078e0208 */
.L_x_87:
[----:B------:R-:W-:Y:S05]  /*4690*/  BRA.U UP1, `(.L_x_88) ;  /* 0x0000000101107547 */ /* 0x000fea000b800000 */
[----:B------:R-:W-:Y:S04]  /*46a0*/  MOV R0, UR7 ;  /* 0x0000000700007c02 */ /* 0x000fe80008000f00 */
[----:B------:R-:W-:Y:S04]  /*46b0*/  SHF.L.U32 R3, R0, 0x1f, RZ ;  /* 0x0000001f00037819 */ /* 0x000fe800000006ff */
[----:B------:R-:W2:Y:S02]  /*46c0*/  SYNCS.PHASECHK.TRANS64.TRYWAIT P0, [UR6+0x68], R3 ;  /* 0x00006803ff0075a7 */ /* 0x000ea40008001106 */
[----:B--2---:R-:W-:Y:S05]  /*46d0*/  @!P0 BRA `(.L_x_89) ;  /* 0x0000004800f88947 */ /* 0x004fea0003800000 */
.L_x_88:
[----:B------:R-:W-:Y:S02]  /*46e0*/  R2UR UR19, R21 ;  /* 0x00000000151372ca */ /* 0x000fe400000e0000 */
[----:B------:R-:W-:Y:S02]  /*46f0*/  R2UR UR18, R20 ;  /* 0x00000000141272ca */ /* 0x000fe400000e0000 */
[----:B------:R-:W-:Y:S02]  /*4700*/  ISETP.NE.U32.AND P2, PT, RZ, UR4, PT ;  /* 0x00000004ff007c0c */ /* 0x000fe4000bf45070 */
[----:B------:R-:W-:Y:S02]  /*4710*/  SHF.L.U32 R12, R31, 0x1f, RZ ;  /* 0x0000001f1f0c7819 */ /* 0x000fe400000006ff */
[----:B------:R-:W-:Y:S05]  /*4720*/  ISETP.NE.AND.EX P2, PT, RZ, UR5, PT, P2 ;  /* 0x00000005ff007c0c */ /* 0x000fea000bf45320 */
[----:B------:R-:W-:Y:S02]  /*4730*/  USHF.L.U32 UR19, UR19, 0x7, URZ ;  /* 0x0000000713137899 */ /* 0x000fe400080006ff */
[----:B------:R-:W-:Y:S01]  /*4740*/  USHF.L.U32 UR18, UR18, 0x7, URZ ;  /* 0x0000000712127899 */ /* 0x000fe200080006ff */
[----:B------:R-:W-:Y:S11]  /*4750*/  BRA.U !UP3, `(.L_x_90) ;  /* 0x000000010b347547 */ /* 0x000ff6000b800000 */
[----:B------:R-:W-:Y:S01]  /*4760*/  UPLOP3.LUT UP0, UPT, UPT, UPT, UP2, 0x80, 0x8 ;  /* 0x000000000008789c */ /* 0x000fe20003f0f020 */
[----:B--2---:R-:W-:Y:S02]  /*4770*/  HFMA2 R0, -RZ, RZ, 0, 5.9604644775390625e-08 ;  /* 0x00000001ff007431 */ /* 0x004fe400000001ff */
[----:B------:R-:W-:Y:S03]  /*4780*/  IMAD.MOV.U32 R153, RZ, RZ, 0x1 ;  /* 0x00000001ff997424 */ /* 0x000fe600078e00ff */
[----:B------:R-:W-:Y:S05]  /*4790*/  PLOP3.LUT P0, PT, PT, PT, UP0, 0x80, 0x8 ;  /* 0x000000000008781c */ /* 0x000fea0003f0f008 */
[----:B------:R-:W2:Y:S01]  /*47a0*/  @UP0 LDCU.64 UR10, c[0x0][0x888] ;  /* 0x00011100ff0a07ac */ /* 0x000ea20008000a00 */
[----:B------:R-:W-:Y:S07]  /*47b0*/  @UP0 UIMAD UR8, UR36, UR4, URZ ;  /* 0x00000004240802a4 */ /* 0x000fee000f8e02ff */
[----:B------:R-:W-:Y:S01]  /*47c0*/  @!P0 PRMT R153, R0, 0x7610, R153 ;  /* 0x0000761000998816 */ /* 0x000fe20000000099 */
[----:B--2---:R-:W-:Y:S03]  /*47d0*/  @UP0 UIMAD.WIDE UR10, UR8, 0x4, UR10 ;  /* 0x00000004080a08a5 */ /* 0x004fe6000f8e020a */
[----:B------:R-:W2:Y:S03]  /*47e0*/  @!UP0 LDCU UR8, c[0x0][0x880] ;  /* 0x00011000ff0887ac */ /* 0x000ea60008000800 */
[----:B------:R-:W-:Y:S01]  /*47f0*/  IMAD.U32 R10, RZ, RZ, UR10 ;  /* 0x0000000aff0a7e24 */ /* 0x000fe2000f8e00ff */
[----:B------:R-:W-:Y:S05]  /*4800*/  MOV R11, UR11 ;  /* 0x0000000b000b7c02 */ /* 0x000fea0008000f00 */
[----:B-----5:R4:W5:Y:S02]  /*4810*/  @P0 LDG.E R82, desc[UR46][R10.64] ;  /* 0x0000002e0a520981 */ /* 0x020964000c1e1900 */
[----:B--2-4-:R-:W-:Y:S07]  /*4820*/  @!P0 IMAD.U32 R82, RZ, RZ, UR8 ;  /* 0x00000008ff528e24 */ /* 0x014fee000f8e00ff */
.L_x_90:
[----:B-----5:R-:W-:Y:S01]  /*4830*/  @!P2 ISETP.EQ.AND P0, PT, R82, RZ, PT ;  /* 0x000000ff5200a20c */ /* 0x020fe20003f02270 */
[----:B------:R-:W-:Y:S01]  /*4840*/  @!UPT UIADD3 URZ, UPT, UPT, URZ, URZ, URZ ;  /* 0x000000fffffff290 */ /* 0x000fe2000fffe0ff */
[----:B------:R-:W-:Y:S11]  /*4850*/  @!P2 BRA `(.L_x_91) ;  /* 0x000000000014a947 */ /* 0x000ff60003800000 */
[----:B------:R-:W-:Y:S02]  /*4860*/  LOP3.LUT P2, RZ, R153, 0xff, RZ, 0xc0, !PT ;  /* 0x000000ff99ff7812 */ /* 0x000fe4000784c0ff */
[----:B------:R-:W-:Y:S04]  /*4870*/  PLOP3.LUT P0, PT, PT, PT, UP0, 0x80, 0x8 ;  /* 0x000000000008781c */ /* 0x000fe80003f0f008 */
[----:B------:R-:W-:Y:S07]  /*4880*/  PLOP3.LUT P0, PT, P0, PT, PT, 0x8, 0x80 ;  /* 0x000000000080781c */ /* 0x000fee000070e170 */
[----:B------:R-:W-:Y:S11]  /*4890*/  @P2 ISETP.EQ.AND P0, PT, R82, RZ, PT ;  /* 0x000000ff5200220c */ /* 0x000ff60003f02270 */
[----:B------:R-:W-:Y:S02]  /*48a0*/  @!UPT UIADD3 URZ, UPT, UPT, URZ, URZ, URZ ;  /* 0x000000fffffff290 */ /* 0x000fe4000fffe0ff */
.L_x_91:
[----:B------:R-:W4:Y:S01]  /*48b0*/  SYNCS.PHASECHK.TRANS64.TRYWAIT P2, [UR6+0x50], R12 ;  /* 0x0000500cff0075a7 */ /* 0x000f220008041106 */
[----:B------:R-:W-:Y:S04]  /*48c0*/  ELECT P4, URZ, PT ;  /* 0x0000000000ff782f */ /* 0x000fe80003880000 */
[----:B------:R-:W-:Y:S11]  /*48d0*/  PLOP3.LUT P4, PT, P0, P4, PT, 0xf2, 0x2f ;  /* 0x00000000002f781c */ /* 0x000ff60000789e72 */
[----:B------:R-:W-:Y:S02]  /*48e0*/  @!UPT UIADD3 URZ, UPT, UPT, URZ, URZ, URZ ;  /* 0x000000fffffff290 */ /* 0x000fe4000fffe0ff */
[----:B-1----:R-:W-:Y:S05]  /*48f0*/  @!P4 IADD3 R21, P0, PT, R32, 0x580, RZ ;  /* 0x000005802015c810 */ /* 0x002fea0007f1e0ff */
[----:B------:R-:W-:Y:S01]  /*4900*/  @!P4 IMAD.X R20, RZ, RZ, R33, P0 ;  /* 0x000000ffff14c224 */ /* 0x000fe200000e0621 */
[----:B----4-:R-:W-:Y:S07]  /*4910*/  @!P2 BRA `(.L_x_92) ;  /* 0x000000480080a947 */ /* 0x010fee0003800000 */
.L_x_156:
[----:B------:R-:W4:Y:S01]  /*4920*/  LDC.64 R14, c[0x0][0xb10] ;  /* 0x0002c400ff0e7b82 */ /* 0x000f220000000a00 */
[----:B------:R-:W-:Y:S01]  /*4930*/  @!P4 R2UR UR8, R20 ;  /* 0x000000001408c2ca */ /* 0x000fe200000e0000 */
[----:B------:R-:W-:Y:S01]  /*4940*/  VOTEU.ALL UP1, P4 ;  /* 0x0000000000ff7886 */ /* 0x000fe20002020000 */
[----:B------:R-:W-:Y:S01]  /*4950*/  @!P4 R2UR UR9, R21 ;  /* 0x000000001509c2ca */ /* 0x000fe200000e0000 */
[----:B------:R-:W-:Y:S01]  /*4960*/  UMOV UR10, 0x0 ;  /* 0x00000000000a7882 */ /* 0x000fe20000000000 */
[----:B------:R-:W-:Y:S03]  /*4970*/  UMOV UR11, 0x10000000 ;  /* 0x10000000000b7882 */ /* 0x000fe60000000000 */
[----:B------:R-:W5:Y:S01]  /*4980*/  LDC.64 R10, c[0x0][0xb18] ;  /* 0x0002c600ff0a7b82 */ /* 0x000f620000000a00 */
[----:B------:R-:W-:Y:S01]  /*4990*/  @!UP1 UIADD3 UR16, UPT, UPT, UR6, 0x200, URZ ;  /* 0x0000020006109890 */ /* 0x000fe2000fffe0ff */
[----:B------:R-:W-:Y:S01]  /*49a0*/  @P3 SHF.R.U32.HI R28, RZ, 0x10, R25 ;  /* 0x00000010ff1c3819 */ /* 0x000fe20000011619 */
[----:B------:R-:W-:Y:S01]  /*49b0*/  VOTEU.ALL UP1, P4 ;  /* 0x0000000000ff7886 */ /* 0x000fe20002020000 */
[----:B------:R-:W-:Y:S01]  /*49c0*/  UMOV UR20, UR36 ;  /* 0x0000002400147c82 */ /* 0x000fe20008000000 */
[----:B------:R-:W-:Y:S03]  /*49d0*/  VIADD R30, R30, 0x1 ;  /* 0x000000011e1e7836 */ /* 0x000fe60000000000 */
[----:B--2---:R-:W2:Y:S01]  /*49e0*/  @!P1 LDC R0, c[0x0][0xb20] ;  /* 0x0002c800ff009b82 */ /* 0x004ea20000000800 */
[----:B------:R-:W-:Y:S01]  /*49f0*/  IMAD.U32 R21, RZ, RZ, UR8 ;  /* 0x00000008ff157e24 */ /* 0x000fe2000f8e00ff */
[----:B------:R-:W-:Y:S06]  /*4a00*/  UPRMT UR8, UR37, 0x654, UR17 ;  /* 0x0000065425087896 */ /* 0x000fec0008000011 */
[----:B-1----:R-:W1:Y:S01]  /*4a10*/  @!P1 LDC R3, c[0x0][0xb0c] ;  /* 0x0002c300ff039b82 */ /* 0x002e620000000800 */
[----:B------:R-:W-:Y:S01]  /*4a20*/  IMAD.U32 R20, RZ, RZ, UR9 ;  /* 0x00000009ff147e24 */ /* 0x000fe2000f8e00ff */
[----:B------:R-:W-:Y:S04]  /*4a30*/  @!P4 R2UR UR15, R21 ;  /* 0x00000000150fc2ca */ /* 0x000fe800000e0000 */
[----:B------:R-:W-:Y:S01]  /*4a40*/  @!P4 R2UR UR14, R20 ;  /* 0x00000000140ec2ca */ /* 0x000fe200000e0000 */
[----:B------:R-:W-:Y:S11]  /*4a50*/  @!P4 IMAD.MOV.U32 R20, RZ, RZ, 0x2000 ;  /* 0x00002000ff14c424 */ /* 0x000ff600078e00ff */
[----:B------:R-:W-:Y:S01]  /*4a60*/  @!UPT UIADD3 URZ, UPT, UPT, URZ, URZ, URZ ;  /* 0x000000fffffff290 */ /* 0x000fe2000fffe0ff */
[----:B------:R1:W-:Y:S01]  /*4a70*/  @!UP1 UTMALDG.3D [UR16], [UR14], desc[UR10] ;  /* 0x00000a100e0095b4 */ /* 0x0003e20008011000 */
[----:B------:R1:W-:Y:S02]  /*4a80*/  @!P4 SYNCS.ARRIVE.TRANS64.RED.A0TR RZ, [UR6+0x40], R20 ;  /* 0x00004014ffffc9a7 */ /* 0x0003e40008300406 */
[----:B-1----:R-:W-:Y:S01]  /*4a90*/  @!P1 ISETP.NE.AND P2, PT, R3, 0x1, PT ;  /* 0x000000010300980c */ /* 0x002fe20003f45270 */
[C---:B----4-:R-:W-:Y:S01]  /*4aa0*/  @!P1 IMAD.HI.U32 R14, R13.reuse, R14, RZ ;  /* 0x0000000e0d0e9227 */ /* 0x050fe200078e00ff */
[----:B-----5:R-:W-:Y:S03]  /*4ab0*/  @!P1 ISETP.NE.AND P0, PT, R10, 0x1, PT ;  /* 0x000000010a00980c */ /* 0x020fe60003f05270 */
[C---:B------:R-:W-:Y:S01]  /*4ac0*/  @!P1 IMAD.HI.U32 R11, R8.reuse, R11, RZ ;  /* 0x0000000b080b9227 */ /* 0x040fe200078e00ff */
[----:B------:R-:W-:Y:S04]  /*4ad0*/  @!P1 SHF.R.U32.HI R14, RZ, R15, R14 ;  /* 0x0000000fff0e9219 */ /* 0x000fe8000001160e */
[----:B--2---:R-:W-:Y:S01]  /*4ae0*/  @!P1 SHF.R.U32.HI R9, RZ, R0, R11 ;  /* 0x00000000ff099219 */ /* 0x004fe2000001160b */
[----:B------:R-:W-:Y:S01]  /*4af0*/  SYNCS.ARRIVE.TRANS64.RED.A1T0 RZ, [UR8], RZ ;  /* 0x000000ffffff79a7 */ /* 0x000fe20008100408 */
[----:B------:R-:W-:Y:S02]  /*4b00*/  @!P1 SEL R14, R13, R14, !P2 ;  /* 0x0000000e0d0e9207 */ /* 0x000fe40005000000 */
[----:B------:R-:W-:Y:S01]  /*4b10*/  @!P1 SEL R9, R8, R9, !P0 ;  /* 0x0000000908099207 */ /* 0x000fe20004000000 */
[----:B------:R-:W1:Y:S04]  /*4b20*/  SYNCS.PHASECHK.TRANS64.TRYWAIT P5, [UR6+0x58], R12 ;  /* 0x0000580cff0075a7 */ /* 0x000e6800080a1106 */
[----:B------:R-:W-:Y:S02]  /*4b30*/  @!P1 IMAD.IADD R0, R9, 0x1, -R14 ;  /* 0x0000000109009824 */ /* 0x000fe400078e0a0e */
[----:B------:R-:W-:Y:S02]  /*4b40*/  @!P1 IMAD.IADD R9, R14, 0x1, -R9 ;  /* 0x000000010e099824 */ /* 0x000fe400078e0a09 */
[----:B------:R-:W-:Y:S02]  /*4b50*/  @!P1 IMAD R13, R0, R3, R13 ;  /* 0x00000003000d9224 */ /* 0x000fe400078e020d */
[----:B------:R-:W-:Y:S01]  /*4b60*/  @!P1 IMAD R8, R9, R10, R8 ;  /* 0x0000000a09089224 */ /* 0x000fe200078e0208 */
[----:B-1----:R-:W-:Y:S06]  /*4b70*/  @!P5 BRA `(.L_x_93) ;  /* 0x000000480000d947 */ /* 0x002fec0003800000 */
.L_x_158:
[----:B-1----:R-:W-:Y:S01]  /*4b80*/  @!P4 IADD3 R3, P0, PT, R32, 0x580, RZ ;  /* 0x000005802003c810 */ /* 0x002fe20007f1e0ff */
[----:B------:R-:W-:Y:S01]  /*4b90*/  VOTEU.ALL UP1, P4 ;  /* 0x0000000000ff7886 */ /* 0x000fe20002020000 */
[----:B------:R-:W-:Y:S01]  /*4ba0*/  UMOV UR20, 0x0 ;  /* 0x0000000000147882 */ /* 0x000fe20000000000 */
[----:B------:R-:W-:Y:S01]  /*4bb0*/  UMOV UR21, 0x10000000 ;  /* 0x1000000000157882 */ /* 0x000fe20000000000 */
[----:B------:R-:W-:Y:S01]  /*4bc0*/  @!P4 R2UR UR9, R3 ;  /* 0x000000000309c2ca */ /* 0x000fe200000e0000 */
[----:B------:R-:W-:Y:S01]  /*4bd0*/  @!P4 IMAD.X R0, RZ, RZ, R33, P0 ;  /* 0x000000ffff00c224 */ /* 0x000fe200000e0621 */
[----:B------:R-:W-:Y:S01]  /*4be0*/  @!UP1 UIADD3 UR10, UPT, UPT, UR18, 0x40, URZ ;  /* 0x00000040120a9890 */ /* 0x000fe2000fffe0ff */
[----:B------:R-:W-:Y:S01]  /*4bf0*/  ISETP.NE.AND P0, PT, R30, 0x2, PT ;  /* 0x000000021e00780c */ /* 0x000fe20003f05270 */
[----:B------:R-:W-:Y:S01]  /*4c00*/  UMOV UR11, UR19 ;  /* 0x00000013000b7c82 */ /* 0x000fe20008000000 */
[----:B------:R-:W-:Y:S01]  /*4c10*/  UMOV UR12, UR36 ;  /* 0x00000024000c7c82 */ /* 0x000fe20008000000 */
[----:B------:R-:W-:Y:S01]  /*4c20*/  @!P4 R2UR UR8, R0 ;  /* 0x000000000008c2ca */ /* 0x000fe200000e0000 */
[----:B------:R-:W-:Y:S01]  /*4c30*/  IMAD.IADD R20, R8, 0x1, R152 ;  /* 0x0000000108147824 */ /* 0x000fe200078e0298 */
[----:B------:R-:W-:Y:S01]  /*4c40*/  @P3 R2UR UR36, R28 ;  /* 0x000000001c2432ca */ /* 0x000fe200000e0000 */
[----:B------:R-:W-:Y:S01]  /*4c50*/  IMAD.IADD R21, R13, 0x1, R154 ;  /* 0x000000010d157824 */ /* 0x000fe200078e029a */
[----:B------:R-:W-:Y:S02]  /*4c60*/  SEL R0, RZ, 0x1, P0 ;  /* 0x00000001ff007807 */ /* 0x000fe40000000000 */
[----:B------:R-:W-:Y:S01]  /*4c70*/  LOP3.LUT R31, R31, 0x1, RZ, 0x3c, !PT ;  /* 0x000000011f1f7812 */ /* 0x000fe200078e3cff */
[----:B------:R-:W-:Y:S01]  /*4c80*/  IMAD.U32 R10, RZ, RZ, UR9 ;  /* 0x00000009ff0a7e24 */ /* 0x000fe2000f8e00ff */
[----:B------:R-:W-:Y:S01]  /*4c90*/  @!UP1 UIADD3 UR9, UPT, UPT, UR6, 0x48, URZ ;  /* 0x0000004806099890 */ /* 0x000fe2000fffe0ff */
[----:B------:R-:W-:Y:S02]  /*4ca0*/  LOP3.LUT R29, R29, R0, RZ, 0x3c, !PT ;  /* 0x000000001d1d7212 */ /* 0x000fe400078e3cff */
[----:B------:R-:W-:Y:S02]  /*4cb0*/  SEL R30, R30, RZ, P0 ;  /* 0x000000ff1e1e7207 */ /* 0x000fe40000000000 */
[----:B------:R-:W-:Y:S01]  /*4cc0*/  IMAD.U32 R11, RZ, RZ, UR8 ;  /* 0x00000008ff0b7e24 */ /* 0x000fe2000f8e00ff */
[----:B------:R-:W-:Y:S01]  /*4cd0*/  @!P4 R2UR UR14, R10 ;  /* 0x000000000a0ec2ca */ /* 0x000fe200000e0000 */
[----:B------:R-:W-:Y:S01]  /*4ce0*/  @!UP1 UIADD3 UR8, UPT, UPT, UR6, 0x2200, URZ ;  /* 0x0000220006089890 */ /* 0x000fe2000fffe0ff */
[----:B------:R-:W-:Y:S02]  /*4cf0*/  VOTEU.ALL UP1, P4 ;  /* 0x0000000000ff7886 */ /* 0x000fe40002020000 */
[----:B------:R-:W-:Y:S11]  /*4d00*/  @!P4 R2UR UR15, R11 ;  /* 0x000000000b0fc2ca */ /* 0x000ff600000e0000 */
[----:B------:R-:W-:Y:S02]  /*4d10*/  @!UPT UIADD3 URZ, UPT, UPT, URZ, URZ, URZ ;  /* 0x000000fffffff290 */ /* 0x000fe4000fffe0ff */
[----:B------:R2:W-:Y:S01]  /*4d20*/  @!UP1 UTMALDG.3D [UR8], [UR14], desc[UR20] ;  /* 0x000014080e0095b4 */ /* 0x0005e20008011000 */
[----:B------:R2:W-:Y:S01]  /*4d30*/  @!P4 SYNCS.ARRIVE.TRANS64.RED.A0TR RZ, [UR6+0x48], R23 ;  /* 0x00004817ffffc9a7 */ /* 0x0005e20008300406 */
[----:B------:R-:W-:Y:S01]  /*4d40*/  UPLOP3.LUT UP1, UPT, UPT, UPT, UPT, 0x80, 0x8 ;  /* 0x000000000008789c */ /* 0x000fe20003f2f070 */
[----:B------:R-:W-:Y:S01]  /*4d50*/  SYNCS.ARRIVE.TRANS64.RED.A1T0 RZ, [UR13], RZ ;  /* 0x000000ffffff79a7 */ /* 0x000fe2000810040d */
[----:B------:R-:W-:Y:S09]  /*4d60*/  @P3 BRA `(.L_x_94) ;  /* 0xfffffff400503947 */ /* 0x000ff2000383ffff */
[----:B------:R-:W-:-:S04]  /*4d70*/  SHF.L.U32 R3, R31, 0x1f, RZ ;  /* 0x0000001f1f037819 */ /* 0x000fc800000006ff */
[----:B------:R-:W1:Y:S02]  /*4d80*/  SYNCS.PHASECHK.TRANS64.TRYWAIT P0, [UR6+0x50], R3 ;  /* 0x00005003ff0075a7 */ /* 0x000e640008001106 */
[----:B-1----:R-:W-:Y:S05]  /*4d90*/  @!P0 BRA `(.L_x_95) ;  /* 0x0000004400908947 */ /* 0x002fea0003800000 */
.L_x_160:
[----:B-1----:R-:W-:-:S07]  /*4da0*/  MOV R0, UR6 ;  /* 0x0000000600007c02 */ /* 0x002fce0008000f00 */
.L_x_96:
[----:B-1----:R-:W-:-:S04]  /*4db0*/  SHF.L.U32 R3, R31, 0x1f, RZ ;  /* 0x0000001f1f037819 */ /* 0x002fc800000006ff */
[----:B------:R1:W4:Y:S03]  /*4dc0*/  SYNCS.PHASECHK.TRANS64.TRYWAIT P0, [R0+URZ+0x58], R3 ;  /* 0x00005803000075a7 */ /* 0x00032600080011ff */
[----:B----4-:R-:W-:Y:S05]  /*4dd0*/  @!P0 NANOSLEEP.SYNCS 0x989680 ;  /* 0x009896800000895d */ /* 0x010fea0003900000 */
[----:B------:R-:W4:Y:S02]  /*4de0*/  @!P0 SYNCS.PHASECHK.TRANS64 P0, [R0+URZ+0x58], R3 ;  /* 0x00005803000085a7 */ /* 0x000f2400080010ff */
[----:B--2-4-:R-:W-:Y:S05]  /*4df0*/  @P0 EXIT ;  /* 0x000000000000094d */ /* 0x014fea0003800000 */
[----:B------:R-:W-:Y:S05]  /*4e00*/  BRA `(.L_x_96) ;  /* 0xfffffffc00e87947 */ /* 0x000fea000383ffff */
.L_x_85:
[----:B------:R-:W-:-:S06]  /*4e10*/  UISETP.GE.AND UP1, UPT, UR10, 0x4, UPT ;  /* 0x000000040a00788c */ /* 0x000fcc000bf26270 */
[----:B------:R-:W-:-:S13]  /*4e20*/  PLOP3.LUT P0, PT, PT, PT, UP1, 0x80, 0x8 ;  /* 0x000000000008781c */ /* 0x000fda0003f0f018 */
[----:B------:R-:W-:Y:S05]  /*4e30*/  @!P0 EXIT ;  /* 0x000000000000894d */ /* 0x000fea0003800000 */
[----:B------:R-:W-:Y:S01]  /*4e40*/  BAR.SYNC.DEFER_BLOCKING 0x6, 0xa0 ;  /* 0x0182800000007b1d */ /* 0x000fe20000010000 */
[C---:B------:R-:W-:Y:S01]  /*4e50*/  IMAD.U32 R79, R169.reuse, 0x10000, RZ ;  /* 0x00010000a94f7824 */ /* 0x040fe200078e00ff */
[C---:B------:R-:W-:Y:S01]  /*4e60*/  R2P PR, R169.reuse, 0x6 ;  /* 0x00000006a9007804 */ /* 0x040fe20000000000 */
[----:B------:R-:W-:Y:S01]  /*4e70*/  IMAD.SHL.U32 R2, R169, 0x40, RZ ;  /* 0x00000040a9027824 */ /* 0x000fe200078e00ff */
[----:B------:R-:W-:Y:S01]  /*4e80*/  CS2R R162, SRZ ;  /* 0x0000000000a27805 */ /* 0x000fe2000001ff00 */
[----:B------:R-:W-:Y:S01]  /*4e90*/  IMAD.MOV.U32 R166, RZ, RZ, 0x20 ;  /* 0x00000020ffa67424 */ /* 0x000fe200078e00ff */
[----:B------:R-:W-:Y:S02]  /*4ea0*/  UMOV UR49, 0x400 ;  /* 0x0000040000317882 */ /* 0x000fe40000000000 */
[----:B------:R-:W1:Y:S01]  /*4eb0*/  LDC R159, c[0x0][0x370] ;  /* 0x0000dc00ff9f7b82 */ /* 0x000e620000000800 */
[----:B------:R-:W-:Y:S01]  /*4ec0*/  ULEA UR49, UR37, UR49, 0x18 ;  /* 0x0000003125317291 */ /* 0x000fe2000f8ec0ff */
[----:B------:R-:W-:Y:S01]  /*4ed0*/  LOP3.LUT R79, R79, 0x600000, RZ, 0xc0, !PT ;  /* 0x006000004f4f7812 */ /* 0x000fe200078ec0ff */
[----:B------:R-:W-:Y:S01]  /*4ee0*/  IMAD.SHL.U32 R155, R169, 0x8, RZ ;  /* 0x00000008a99b7824 */ /* 0x000fe200078e00ff */
[----:B------:R-:W-:Y:S01]  /*4ef0*/  LOP3.LUT R4, R2, 0x180, RZ, 0xc0, !PT ;  /* 0x0000018002047812 */ /* 0x000fe200078ec0ff */
[----:B------:R-:W-:Y:S01]  /*4f00*/  IMAD.MOV.U32 R167, RZ, RZ, 0x10 ;  /* 0x00000010ffa77424 */ /* 0x000fe200078e00ff */
[----:B------:R-:W-:Y:S01]  /*4f10*/  SEL R166, R166, 0xffffffe0, !P2 ;  /* 0xffffffe0a6a67807 */ /* 0x000fe20005000000 */
[----:B------:R-:W-:Y:S01]  /*4f20*/  UIADD3 UR4, UPT, UPT, UR49, 0x4200, URZ ;  /* 0x0000420031047890 */ /* 0x000fe2000fffe0ff */
[----:B------:R-:W2:Y:S01]  /*4f30*/  LDC R74, c[0x0][0xb0c] ;  /* 0x0002c300ff4a7b82 */ /* 0x000ea20000000800 */
[----:B------:R-:W-:Y:S01]  /*4f40*/  LOP3.LUT R155, R4, 0x30, R155, 0xf8, !PT ;  /* 0x00000030049b7812 */ /* 0x000fe200078ef89b */
[----:B------:R-:W-:Y:S01]  /*4f50*/  IMAD.MOV.U32 R76, RZ, RZ, RZ ;  /* 0x000000ffff4c7224 */ /* 0x000fe200078e00ff */
[----:B------:R-:W-:Y:S01]  /*4f60*/  SEL R167, R167, 0xfffffff0, !P1 ;  /* 0xfffffff0a7a77807 */ /* 0x000fe20004800000 */
[----:B------:R-:W-:Y:S01]  /*4f70*/  IMAD.MOV.U32 R164, RZ, RZ, RZ ;  /* 0x000000ffffa47224 */ /* 0x000fe200078e00ff */
[----:B------:R-:W-:Y:S01]  /*4f80*/  LOP3.LUT R155, R155, 0x1e40, R2, 0xf8, !PT ;  /* 0x00001e409b9b7812 */ /* 0x000fe200078ef802 */
[----:B------:R-:W-:Y:S01]  /*4f90*/  IMAD.MOV.U32 R172, RZ, RZ, RZ ;  /* 0x000000ffffac7224 */ /* 0x000fe200078e00ff */
[----:B------:R-:W-:Y:S01]  /*4fa0*/  LOP3.LUT R169, R169, 0x60, RZ, 0xc0, !PT ;  /* 0x00000060a9a97812 */ /* 0x000fe200078ec0ff */
[----:B------:R-:W3:Y:S01]  /*4fb0*/  LDC R157, c[0x0][0xb20] ;  /* 0x0002c800ff9d7b82 */ /* 0x000ee20000000800 */
[----:B------:R-:W4:Y:S01]  /*4fc0*/  LDS R0, [UR49+0x120] ;  /* 0x00012031ff007984 */ /* 0x000f220008000800 */
[----:B------:R-:W-:Y:S01]  /*4fd0*/  IMAD.MOV.U32 R161, RZ, RZ, RZ ;  /* 0x000000ffffa17224 */ /* 0x000fe200078e00ff */
[----:B------:R-:W1:Y:S01]  /*4fe0*/  LDCU.64 UR52, c[0x0][0x348] ;  /* 0x00006900ff3477ac */ /* 0x000e620008000a00 */
[----:B------:R-:W-:Y:S01]  /*4ff0*/  IMAD.U32 R168, RZ, RZ, UR4 ;  /* 0x00000004ffa87e24 */ /* 0x000fe2000f8e00ff */
[----:B------:R-:W1:Y:S03]  /*5000*/  LDCU.64 UR38, c[0x0][0x888] ;  /* 0x00011100ff2677ac */ /* 0x000e660008000a00 */
[----:B------:R-:W1:Y:S01]  /*5010*/  LDC R73, c[0x0][0xb30] ;  /* 0x0002cc00ff497b82 */ /* 0x000e620000000800 */
[----:B------:R-:W1:Y:S01]  /*5020*/  LDCU.64 UR44, c[0x0][0x890] ;  /* 0x00011200ff2c77ac */ /* 0x000e620008000a00 */
[----:B------:R-:W-:-:S06]  /*5030*/  UIADD3 UR48, UPT, UPT, UR49, 0x200, URZ ;  /* 0x0000020031307890 */ /* 0x000fcc000fffe0ff */
[----:B------:R-:W1:Y:S08]  /*5040*/  LDC.64 R150, c[0x0][0xb10] ;  /* 0x0002c400ff967b82 */ /* 0x000e700000000a00 */
[----:B------:R-:W1:Y:S08]  /*5050*/  LDC.64 R70, c[0x0][0xb18] ;  /* 0x0002c600ff467b82 */ /* 0x000e700000000a00 */
[----:B------:R-:W1:Y:S08]  /*5060*/  LDC.64 R68, c[0x0][0xb28] ;  /* 0x0002ca00ff447b82 */ /* 0x000e700000000a00 */
[----:B------:R-:W1:Y:S01]  /*5070*/  LDC.64 R148, c[0x0][0x8b0] ;  /* 0x00022c00ff947b82 */ /* 0x000e620000000a00 */
[----:B----4-:R-:W-:Y:S01]  /*5080*/  IMAD.IADD R79, R0, 0x1, R79 ;  /* 0x00000001004f7824 */ /* 0x010fe200078e024f */
[----:B------:R-:W-:-:S04]  /*5090*/  SHF.R.S32.HI R0, RZ, 0x4, R166 ;  /* 0x00000004ff007819 */ /* 0x000fc800000114a6 */
[----:B------:R-:W-:Y:S02]  /*50a0*/  LEA.HI.SX32 R165, R167, R0, 0x1c ;  /* 0x00000000a7a57211 */ /* 0x000fe400078fe2ff */
[----:B------:R-:W4:Y:S08]  /*50b0*/  LDC.64 R146, c[0x0][0x8a8] ;  /* 0x00022a00ff927b82 */ /* 0x000f300000000a00 */
[----:B--23--:R-:W1:Y:S02]  /*50c0*/  LDC R158, c[0x0][0x374] ;  /* 0x0000dd00ff9e7b82 */ /* 0x00ce640000000800 */
.L_x_122:
[C---:B------:R-:W-:Y:S02]  /*50d0*/  LEA R0, R172.reuse, UR49, 0x3 ;  /* 0x00000031ac007c11 */ /* 0x040fe4000f8e18ff */
[----:B------:R-:W-:Y:S02]  /*50e0*/  SHF.L.U32 R3, R163, 0x1f, RZ ;  /* 0x0000001fa3037819 */ /* 0x000fe400000006ff */
[----:B-1----:R-:W-:Y:S02]  /*50f0*/  LEA R16, R172, UR49, 0x4 ;  /* 0x00000031ac107c11 */ /* 0x002fe4000f8e20ff */
[----:B------:R-:W2:Y:S02]  /*5100*/  SYNCS.PHASECHK.TRANS64.TRYWAIT P0, [R0+URZ+0x70], R3 ;  /* 0x00007003000075a7 */ /* 0x000ea400080011ff */
[----:B--2---:R-:W-:Y:S05]  /*5110*/  @!P0 BRA `(.L_x_97) ;  /* 0x0000004000c88947 */ /* 0x004fea0003800000 */
.L_x_161:
[----:B------:R-:W3:Y:S01]  /*5120*/  LDC.64 R12, c[0x0][0xb10] ;  /* 0x0002c400ff0c7b82 */ /* 0x000ee20000000a00 */
[----:B------:R-:W4:Y:S01]  /*5130*/  LDS.128 R16, [R16+0x100] ;  /* 0x0001000010107984 */ /* 0x000f220000000c00 */
[----:B-1----:R-:W-:Y:S01]  /*5140*/  ISETP.NE.AND P1, PT, R73, 0x1, PT ;  /* 0x000000014900780c */ /* 0x002fe20003f25270 */
[----:B--2---:R-:W-:Y:S01]  /*5150*/  VIADD R0, R0, 0x80 ;  /* 0x0000008000007836 */ /* 0x004fe20000000000 */
[----:B------:R-:W-:Y:S04]  /*5160*/  ISETP.GE.AND P0, PT, R72, 0x1, PT ;  /* 0x000000014800780c */ /* 0x000fe80003f06270 */
[----:B------:R-:W1:Y:S01]  /*5170*/  LDC.64 R10, c[0x0][0xb18] ;  /* 0x0002c600ff0a7b82 */ /* 0x000e620000000a00 */
[----:B------:R-:W-:Y:S01]  /*5180*/  PRMT R0, RZ, 0x654, R0 ;  /* 0x00000654ff007816 */ /* 0x000fe20000000000 */
[----:B------:R-:W-:Y:S01]  /*5190*/  @!PT LDS RZ, [RZ] ;  /* 0x00000000fffff984 */ /* 0x000fe20000000800 */
[----:B------:R-:W-:Y:S01]  /*51a0*/  @!PT LDS RZ, [RZ] ;  /* 0x00000000fffff984 */ /* 0x000fe20000000800 */
[----:B------:R-:W-:Y:S01]  /*51b0*/  @!PT LDS RZ, [RZ] ;  /* 0x00000000fffff984 */ /* 0x000fe20000000800 */
[----:B------:R-:W-:Y:S01]  /*51c0*/  @!PT LDS RZ, [RZ] ;  /* 0x00000000fffff984 */ /* 0x000fe20000000800 */
[----:B------:R2:W-:Y:S06]  /*51d0*/  MEMBAR.ALL.CTA ;  /* 0x0000000000007992 */ /* 0x0005ec0000008000 */
[----:B--2---:R-:W2:Y:S01]  /*51e0*/  FENCE.VIEW.ASYNC.S ;  /* 0x00000000000073c6 */ /* 0x004ea20000000000 */
[----:B------:R-:W1:Y:S08]  /*51f0*/  @!P1 LDC R14, c[0x0][0xb20] ;  /* 0x0002c800ff0e9b82 */ /* 0x000e700000000800 */
[----:B------:R-:W1:Y:S01]  /*5200*/  @!P1 LDC R9, c[0x0][0xb0c] ;  /* 0x0002c300ff099b82 */ /* 0x000e620000000800 */
[----:B--2---:R2:W-:Y:S01]  /*5210*/  SYNCS.ARRIVE.TRANS64.RED.A1T0 RZ, [R0+URZ], RZ ;  /* 0x000000ff00ff79a7 */ /* 0x0045e200081004ff */
[----:B----4-:R-:W-:Y:S04]  /*5220*/  LOP3.LUT P4, RZ, R18, 0x1, RZ, 0xc0, !PT ;  /* 0x0000000112ff7812 */ /* 0x010fe8000788c0ff */
[----:B------:R-:W-:Y:S09]  /*5230*/  P2R R170, PR, RZ, 0x10 ;  /* 0x00000010ffaa7803 */ /* 0x000ff20000000000 */
[----:B------:R-:W-:Y:S02]  /*5240*/  @P4 MOV R77, R16 ;  /* 0x00000010004d4202 */ /* 0x000fe40000000f00 */
[----:B------:R-:W-:Y:S01]  /*5250*/  @P4 LOP3.LUT R75, R17, 0xffff, RZ, 0xc0, !PT ;  /* 0x0000ffff114b4812 */ /* 0x000fe200078ec0ff */
[----:B--23--:R-:W-:Y:S06]  /*5260*/  @!P0 BRA `(.L_x_98) ;  /* 0x0000000000a48947 */ /* 0x00cfec0003800000 */
[----:B------:R-:W-:Y:S01]  /*5270*/  IMAD.HI.U32 R24, R158, R71, RZ ;  /* 0x000000479e187227 */ /* 0x000fe200078e00ff */
[----:B------:R-:W-:Y:S02]  /*5280*/  ISETP.NE.AND P0, PT, R70, 0x1, PT ;  /* 0x000000014600780c */ /* 0x000fe40003f05270 */
[----:B------:R-:W-:Y:S01]  /*5290*/  ISETP.NE.AND P2, PT, R72, 0x1, PT ;  /* 0x000000014800780c */ /* 0x000fe20003f45270 */
[-C--:B------:R-:W-:Y:S01]  /*52a0*/  IMAD.HI.U32 R22, R159, R150.reuse, RZ ;  /* 0x000000969f167227 */ /* 0x080fe200078e00ff */
[----:B------:R-:W-:Y:S02]  /*52b0*/  SHF.R.U32.HI R23, RZ, R157, R24 ;  /* 0x0000009dff177219 */ /* 0x000fe40000011618 */
[----:B------:R-:W-:Y:S01]  /*52c0*/  ISETP.NE.AND P3, PT, R74, 0x1, PT ;  /* 0x000000014a00780c */ /* 0x000fe20003f65270 */
[----:B------:R-:W-:Y:S01]  /*52d0*/  IMAD.HI.U32 R28, R75, R71, RZ ;  /* 0x000000474b1c7227 */ /* 0x000fe200078e00ff */
[----:B------:R-:W-:Y:S02]  /*52e0*/  SHF.R.U32.HI R22, RZ, R151, R22 ;  /* 0x00000097ff167219 */ /* 0x000fe40000011616 */
[----:B------:R-:W-:Y:S01]  /*52f0*/  SEL R3, R158, R23, !P0 ;  /* 0x000000179e037207 */ /* 0x000fe20004000000 */
[----:B------:R-:W-:Y:S01]  /*5300*/  IMAD.HI.U32 R26, R77, R150, RZ ;  /* 0x000000964d1a7227 */ /* 0x000fe200078e00ff */
[----:B------:R-:W-:Y:S03]  /*5310*/  SEL R7, R159, R22, !P3 ;  /* 0x000000169f077207 */ /* 0x000fe60005800000 */
[-C--:B------:R-:W-:Y:S01]  /*5320*/  IMAD.HI.U32 R22, R3, R68.reuse, RZ ;  /* 0x0000004403167227 */ /* 0x080fe200078e00ff */
[----:B------:R-:W-:Y:S03]  /*5330*/  SHF.R.U32.HI R26, RZ, R151, R26 ;  /* 0x00000097ff1a7219 */ /* 0x000fe6000001161a */
[----:B------:R-:W-:Y:S01]  /*5340*/  IMAD.HI.U32 R24, R7, R68, RZ ;  /* 0x0000004407187227 */ /* 0x000fe200078e00ff */
[----:B------:R-:W-:Y:S02]  /*5350*/  @P2 SHF.R.U32.HI R3, RZ, R69, R22 ;  /* 0x00000045ff032219 */ /* 0x000fe40000011616 */
[----:B------:R-:W-:Y:S02]  /*5360*/  SHF.R.U32.HI R22, RZ, R157, R28 ;  /* 0x0000009dff167219 */ /* 0x000fe4000001161c */
[----:B------:R-:W-:Y:S01]  /*5370*/  @P2 SHF.R.U32.HI R7, RZ, R69, R24 ;  /* 0x00000045ff072219 */ /* 0x000fe20000011618 */
[C---:B------:R-:W-:Y:S01]  /*5380*/  IMAD R2, R72.reuse, R3, RZ ;  /* 0x0000000348027224 */ /* 0x040fe200078e02ff */
[----:B------:R-:W-:Y:S02]  /*5390*/  SEL R5, R75, R22, !P0 ;  /* 0x000000164b057207 */ /* 0x000fe40004000000 */
[----:B------:R-:W-:Y:S01]  /*53a0*/  SEL R3, R77, R26, !P3 ;  /* 0x0000001a4d037207 */ /* 0x000fe20005800000 */
[----:B------:R-:W-:Y:S01]  /*53b0*/  IMAD R4, R72, R7, RZ ;  /* 0x0000000748047224 */ /* 0x000fe200078e02ff */
[C---:B------:R-:W-:Y:S01]  /*53c0*/  ISETP.GE.AND P0, PT, R5.reuse, R2, PT ;  /* 0x000000020500720c */ /* 0x040fe20003f06270 */
[----:B------:R-:W-:Y:S03]  /*53d0*/  IMAD.HI.U32 R6, R5, R68, RZ ;  /* 0x0000004405067227 */ /* 0x000fe600078e00ff */
[----:B------:R-:W-:Y:S01]  /*53e0*/  ISETP.GE.OR P0, PT, R3, R4, P0 ;  /* 0x000000040300720c */ /* 0x000fe20000706670 */
[----:B------:R-:W-:Y:S01]  /*53f0*/  IMAD.MOV R4, RZ, RZ, -R3 ;  /* 0x000000ffff047224 */ /* 0x000fe200078e0a03 */
[-C--:B------:R-:W-:Y:S03]  /*5400*/  SHF.R.U32.HI R6, RZ, R69.reuse, R6 ;  /* 0x00000045ff067219 */ /* 0x080fe60000011606 */
[----:B------:R-:W-:Y:S01]  /*5410*/  IMAD R77, R74, R4, R77 ;  /* 0x000000044a4d7224 */ /* 0x000fe200078e024d */
[----:B------:R-:W-:Y:S05]  /*5420*/  SEL R15, R5, R6, !P2 ;  /* 0x00000006050f7207 */ /* 0x000fea0005000000 */
[----:B------:R-:W-:Y:S02]  /*5430*/  IMAD.MOV R6, RZ, RZ, -R15 ;  /* 0x000000ffff067224 */ /* 0x000fe400078e0a0f */
[C---:B------:R-:W-:Y:S04]  /*5440*/  @!P0 IMAD.HI.U32 R2, R3.reuse, R68, RZ ;  /* 0x0000004403028227 */ /* 0x040fe800078e00ff */
[----:B------:R-:W-:Y:S01]  /*5450*/  IMAD R6, R72, R6, R5 ;  /* 0x0000000648067224 */ /* 0x000fe200078e0205 */
[----:B------:R-:W-:Y:S04]  /*5460*/  @!P0 SHF.R.U32.HI R2, RZ, R69, R2 ;  /* 0x00000045ff028219 */ /* 0x000fe80000011602 */
[----:B------:R-:W-:Y:S02]  /*5470*/  @!P0 SEL R0, R3, R2, !P2 ;  /* 0x0000000203008207 */ /* 0x000fe40005000000 */
[----:B------:R-:W-:Y:S02]  /*5480*/  IADD3 R2, PT, PT, -R5, RZ, RZ ;  /* 0x000000ff05027210 */ /* 0x000fe40007ffe1ff */
[----:B------:R-:W-:Y:S01]  /*5490*/  @!P0 IADD3 R8, PT, PT, R15, -R0, RZ ;  /* 0x800000000f088210 */ /* 0x000fe20007ffe0ff */
[----:B------:R-:W-:Y:S02]  /*54a0*/  @!P0 IMAD R0, R7, R6, R0 ;  /* 0x0000000607008224 */ /* 0x000fe400078e0200 */
[----:B------:R-:W-:Y:S02]  /*54b0*/  IMAD R75, R70, R2, R75 ;  /* 0x00000002464b7224 */ /* 0x000fe400078e024b */
[----:B------:R-:W-:Y:S02]  /*54c0*/  @!P0 IMAD R5, R8, R72, R3 ;  /* 0x0000004808058224 */ /* 0x000fe400078e0203 */
[----:B------:R-:W-:Y:S04]  /*54d0*/  @!P0 IMAD.MOV.U32 R3, RZ, RZ, R0 ;  /* 0x000000ffff038224 */ /* 0x000fe800078e0000 */
[----:B------:R-:W-:Y:S02]  /*54e0*/  IMAD R77, R3, R74, R77 ;  /* 0x0000004a034d7224 */ /* 0x000fe400078e024d */
[----:B------:R-:W-:Y:S07]  /*54f0*/  IMAD R75, R5, R70, R75 ;  /* 0x00000046054b7224 */ /* 0x000fee00078e024b */
.L_x_98:
[----:B-1----:R-:W-:Y:S01]  /*5500*/  @!P1 ISETP.NE.AND P0, PT, R10, 0x1, PT ;  /* 0x000000010a00980c */ /* 0x002fe20003f05270 */
[----:B------:R-:W-:Y:S01]  /*5510*/  @!P1 IMAD.HI.U32 R0, R77, R12, RZ ;  /* 0x0000000c4d009227 */ /* 0x000fe200078e00ff */
[----:B------:R-:W-:Y:S01]  /*5520*/  @!P1 ISETP.NE.AND P2, PT, R9, 0x1, PT ;  /* 0x000000010900980c */ /* 0x000fe20003f45270 */
[----:B------:R-:W-:Y:S01]  /*5530*/  ULOP3.LUT UP0, URZ, UR48, 0x1b0, URZ, 0xc0, !UPT ;  /* 0x000001b030ff7892 */ /* 0x000fe2000f80c0ff */
[----:B------:R-:W-:Y:S01]  /*5540*/  R2UR UR42, R21 ;  /* 0x00000000152a72ca */ /* 0x000fe200000e0000 */
[----:B------:R-:W-:Y:S01]  /*5550*/  @!P1 IMAD.HI.U32 R3, R75, R11, RZ ;  /* 0x0000000b4b039227 */ /* 0x000fe200078e00ff */
[----:B------:R-:W-:Y:S02]  /*5560*/  @!P1 SHF.R.U32.HI R0, RZ, R13, R0 ;  /* 0x0000000dff009219 */ /* 0x000fe40000011600 */
[----:B------:R-:W-:Y:S01]  /*5570*/  R2UR UR41, R20 ;  /* 0x00000000142972ca */ /* 0x000fe200000e0000 */
[----:B------:R-:W-:Y:S01]  /*5580*/  VIADD R172, R172, 0x1 ;  /* 0x00000001acac7836 */ /* 0x000fe20000000000 */
[----:B------:R-:W-:Y:S02]  /*5590*/  @!P1 SHF.R.U32.HI R2, RZ, R14, R3 ;  /* 0x0000000eff029219 */ /* 0x000fe40000011603 */
[----:B------:R-:W-:Y:S02]  /*55a0*/  @!P1 SEL R3, R77, R0, !P2 ;  /* 0x000000004d039207 */ /* 0x000fe40005000000 */
[----:B------:R-:W-:Y:S02]  /*55b0*/  @!P1 SEL R2, R75, R2, !P0 ;  /* 0x000000024b029207 */ /* 0x000fe40004000000 */
[----:B------:R-:W-:Y:S01]  /*55c0*/  @P4 SHF.R.U32.HI R160, RZ, 0x10, R17 ;  /* 0x00000010ffa04819 */ /* 0x000fe20000011611 */
[----:B------:R-:W-:Y:S02]  /*55d0*/  USHF.L.U32 UR42, UR42, 0x7, URZ ;  /* 0x000000072a2a7899 */ /* 0x000fe400080006ff */
[----:B------:R-:W-:Y:S02]  /*55e0*/  @!P1 IMAD.IADD R0, R2, 0x1, -R3 ;  /* 0x0000000102009824 */ /* 0x000fe400078e0a03 */
[----:B------:R-:W-:Y:S01]  /*55f0*/  @!P1 IMAD.IADD R2, R3, 0x1, -R2 ;  /* 0x0000000103029824 */ /* 0x000fe200078e0a02 */
[----:B------:R-:W-:Y:S01]  /*5600*/  USHF.L.U32 UR41, UR41, 0x7, URZ ;  /* 0x0000000729297899 */ /* 0x000fe200080006ff */
[----:B------:R-:W-:Y:S02]  /*5610*/  @!P1 IMAD R77, R0, R9, R77 ;  /* 0x00000009004d9224 */ /* 0x000fe400078e024d */
[----:B------:R-:W-:Y:S01]  /*5620*/  @!P1 IMAD R75, R2, R10, R75 ;  /* 0x0000000a024b9224 */ /* 0x000fe200078e024b */
[----:B------:R-:W-:Y:S08]  /*5630*/  BRA.U !UP0, `(.L_x_99) ;  /* 0x0000000108407547 */ /* 0x000ff0000b800000 */
[----:B------:R-:W1:Y:S01]  /*5640*/  LDCU.64 UR8, c[0x4][0x80] ;  /* 0x01001000ff0877ac */ /* 0x000e620008000a00 */
[----:B------:R-:W-:Y:S01]  /*5650*/  MOV R3, 0x0 ;  /* 0x0000000000037802 */ /* 0x000fe20000000f00 */
[----:B------:R-:W-:Y:S02]  /*5660*/  HFMA2 R12, -RZ, RZ, 0, 5.9604644775390625e-08 ;  /* 0x00000001ff0c7431 */ /* 0x000fe400000001ff */
[----:B------:R-:W-:Y:S02]  /*5670*/  IMAD.MOV.U32 R8, RZ, RZ, 0x70 ;  /* 0x00000070ff087424 */ /* 0x000fe400078e00ff */
[----:B------:R-:W-:Y:S01]  /*5680*/  IMAD.MOV.U32 R13, RZ, RZ, RZ ;  /* 0x000000ffff0d7224 */ /* 0x000fe200078e00ff */
[----:B------:R-:W2:Y:S01]  /*5690*/  LDCU.64 UR6, c[0x4][0x88] ;  /* 0x01001100ff0677ac */ /* 0x000ea20008000a00 */
[----:B------:R-:W3:Y:S01]  /*56a0*/  LDC.64 R2, c[0x4][R3] ;  /* 0x0100000003027b82 */ /* 0x000ee20000000a00 */
[----:B------:R-:W4:Y:S01]  /*56b0*/  LDCU.64 UR4, c[0x4][0x8] ;  /* 0x01000100ff0477ac */ /* 0x000f220008000a00 */
[----:B-1----:R-:W-:Y:S01]  /*56c0*/  MOV R5, UR9 ;  /* 0x0000000900057c02 */ /* 0x002fe20008000f00 */
[----:B------:R-:W-:Y:S01]  /*56d0*/  IMAD.U32 R4, RZ, RZ, UR8 ;  /* 0x00000008ff047e24 */ /* 0x000fe2000f8e00ff */
[----:B--2---:R-:W-:Y:S01]  /*56e0*/  MOV R7, UR7 ;  /* 0x0000000700077c02 */ /* 0x004fe20008000f00 */
[----:B------:R-:W-:Y:S01]  /*56f0*/  IMAD.U32 R6, RZ, RZ, UR6 ;  /* 0x00000006ff067e24 */ /* 0x000fe2000f8e00ff */
[----:B----4-:R-:W-:Y:S01]  /*5700*/  MOV R11, UR5 ;  /* 0x00000005000b7c02 */ /* 0x010fe20008000f00 */
[----:B------:R-:W-:Y:S02]  /*5710*/  IMAD.U32 R10, RZ, RZ, UR4 ;  /* 0x00000004ff0a7e24 */ /* 0x000fe4000f8e00ff */
[----:B------:R-:W-:Y:S07]  /*5720*/  LEPC R20, `(.L_x_99) ;  /* 0x000000001014794e */ /* 0x000fee0000000000 */
[----:B---3-5:R-:W-:Y:S05]  /*5730*/  CALL.ABS.NOINC R2 ;  /* 0x0000000002007343 */ /* 0x028fea0003c00000 */
.L_x_99:
[----:B------:R-:W-:Y:S01]  /*5740*/  LOP3.LUT P0, RZ, R168, 0x1b0, RZ, 0xc0, !PT ;  /* 0x000001b0a8ff7812 */ /* 0x000fe2000780c0ff */
[----:B------:R-:W-:Y:S11]  /*5750*/  BSSY.RECONVERGENT B6, `(.L_x_100) ;  /* 0x0000013000067945 */ /* 0x000ff60003800200 */
[----:B------:R-:W-:Y:S01]  /*5760*/  @!UPT UIADD3 URZ, UPT, UPT, URZ, URZ, URZ ;  /* 0x000000fffffff290 */ /* 0x000fe2000fffe0ff */
[----:B------:R-:W-:Y:S05]  /*5770*/  @!P0 BRA `(.L_x_101) ;  /* 0x0000000000408947 */ /* 0x000fea0003800000 */
        /* <DEDUP_REMOVED lines=16> */
.L_x_101:
[----:B------:R-:W-:Y:S05]  /*5880*/  BSYNC.RECONVERGENT B6 ;  /* 0x0000000000067941 */ /* 0x000fea0003800200 */
.L_x_100:
[----:B------:R-:W-:Y:S01]  /*5890*/  ISETP.NE.U32.AND P4, PT, R148, RZ, PT ;  /* 0x000000ff9400720c */ /* 0x000fe20003f85070 */
[----:B------:R-:W-:Y:S01]  /*58a0*/  UISETP.NE.AND UP2, UPT, UR50, URZ, UPT ;  /* 0x000000ff3200728c */ /* 0x000fe2000bf45270 */
[----:B------:R-:W-:Y:S01]  /*58b0*/  ISETP.NE.U32.AND P2, PT, RZ, UR38, PT ;  /* 0x00000026ff007c0c */ /* 0x000fe2000bf45070 */
[----:B------:R-:W-:Y:S01]  /*58c0*/  UISETP.NE.U32.AND UP1, UPT, UR44, URZ, UPT ;  /* 0x000000ff2c00728c */ /* 0x000fe2000bf25070 */
[----:B------:R-:W-:Y:S01]  /*58d0*/  ISETP.NE.AND.EX P4, PT, R149, RZ, PT, P4 ;  /* 0x000000ff9500720c */ /* 0x000fe20003f85340 */
[----:B------:R-:W-:Y:S01]  /*58e0*/  UPLOP3.LUT UP0, UPT, UPT, UPT, UPT, 0x40, 0x4 ;  /* 0x000000000004789c */ /* 0x000fe20003f0e870 */
[----:B------:R-:W-:Y:S01]  /*58f0*/  ISETP.NE.AND.EX P2, PT, RZ, UR39, PT, P2 ;  /* 0x00000027ff007c0c */ /* 0x000fe2000bf45320 */
[----:B------:R-:W-:Y:S01]  /*5900*/  UISETP.NE.AND.EX UP1, UPT, UR45, URZ, UPT, UP1 ;  /* 0x000000ff2d00728c */ /* 0x000fe2000bf25310 */
[----:B------:R-:W-:Y:S04]  /*5910*/  PLOP3.LUT P1, PT, PT, PT, UP2, 0x80, 0x8 ;  /* 0x000000000008781c */ /* 0x000fe80003f2f028 */
[----:B------:R-:W-:Y:S06]  /*5920*/  @UP2 UPLOP3.LUT UP0, UPT, UPT, UPT, UP1, 0x80, 0x8 ;  /* 0x000000000008289c */ /* 0x000fec0003f0f010 */
[----:B------:R-:W-:Y:S01]  /*5930*/  PLOP3.LUT P0, PT, PT, PT, UP0, 0x80, 0x8 ;  /* 0x000000000008781c */ /* 0x000fe20003f0f008 */
[----:B------:R-:W-:Y:S01]  /*5940*/  @!UPT UIADD3 URZ, UPT, UPT, URZ, URZ, URZ ;  /* 0x000000fffffff290 */ /* 0x000fe2000fffe0ff */
[----:B------:R-:W-:Y:S11]  /*5950*/  BRA.U !UP1, `(.L_x_102) ;  /* 0x0000000109387547 */ /* 0x000ff6000b800000 */
[----:B------:R-:W-:Y:S01]  /*5960*/  UISETP.NE.U32.AND UP0, UPT, UR38, URZ, UPT ;  /* 0x000000ff2600728c */ /* 0x000fe2000bf05070 */
[----:B------:R-:W-:Y:S02]  /*5970*/  HFMA2 R0, -RZ, RZ, 0, 5.9604644775390625e-08 ;  /* 0x00000001ff007431 */ /* 0x000fe400000001ff */
[----:B------:R-:W-:Y:S01]  /*5980*/  IMAD.MOV.U32 R153, RZ, RZ, 0x1 ;  /* 0x00000001ff997424 */ /* 0x000fe200078e00ff */
[----:B------:R-:W-:Y:S06]  /*5990*/  UISETP.NE.AND.EX UP0, UPT, UR39, URZ, UPT, UP0 ;  /* 0x000000ff2700728c */ /* 0x000fec000bf05300 */
[----:B------:R-:W-:Y:S05]  /*59a0*/  PLOP3.LUT P3, PT, PT, PT, UP0, 0x80, 0x8 ;  /* 0x000000000008781c */ /* 0x000fea0003f6f008 */
[----:B------:R-:W1:Y:S01]  /*59b0*/  @UP0 LDCU.64 UR6, c[0x0][0x888] ;  /* 0x00011100ff0607ac */ /* 0x000e620008000a00 */
[----:B------:R-:W-:Y:S07]  /*59c0*/  @UP0 UIMAD UR4, UR36, UR44, URZ ;  /* 0x0000002c240402a4 */ /* 0x000fee000f8e02ff */
[----:B------:R-:W-:Y:S01]  /*59d0*/  @!P3 PRMT R153, R0, 0x7610, R153 ;  /* 0x000076100099b816 */ /* 0x000fe20000000099 */
[----:B-1----:R-:W-:Y:S03]  /*59e0*/  @UP0 UIMAD.WIDE UR6, UR4, 0x4, UR6 ;  /* 0x00000004040608a5 */ /* 0x002fe6000f8e0206 */
[----:B------:R-:W1:Y:S03]  /*59f0*/  @!UP0 LDCU UR4, c[0x0][0x880] ;  /* 0x00011000ff0487ac */ /* 0x000e660008000800 */
[----:B------:R-:W-:Y:S01]  /*5a00*/  IMAD.U32 R2, RZ, RZ, UR6 ;  /* 0x00000006ff027e24 */ /* 0x000fe2000f8e00ff */
[----:B------:R-:W-:Y:S05]  /*5a10*/  MOV R3, UR7 ;  /* 0x0000000700037c02 */ /* 0x000fea0008000f00 */
[----:B-----5:R2:W5:Y:S02]  /*5a20*/  @P3 LDG.E R82, desc[UR46][R2.64] ;  /* 0x0000002e02523981 */ /* 0x020564000c1e1900 */
[----:B-12---:R-:W-:Y:S02]  /*5a30*/  @!P3 IMAD.U32 R82, RZ, RZ, UR4 ;  /* 0x00000004ff52be24 */ /* 0x006fe4000f8e00ff */
.L_x_102:
[----:B------:R-:W-:Y:S05]  /*5a40*/  @!P4 BRA `(.L_x_103) ;  /* 0x000000000020c947 */ /* 0x000fea0003800000 */
[----:B------:R-:W-:Y:S04]  /*5a50*/  ISETP.NE.U32.AND P3, PT, R146, RZ, PT ;  /* 0x000000ff9200720c */ /* 0x000fe80003f65070 */
[----:B------:R-:W-:Y:S11]  /*5a60*/  ISETP.NE.AND.EX P3, PT, R147, RZ, PT, P3 ;  /* 0x000000ff9300720c */ /* 0x000ff60003f65330 */
[----:B------:R-:W-:Y:S02]  /*5a70*/  @!UPT UIADD3 URZ, UPT, UPT, URZ, URZ, URZ ;  /* 0x000000fffffff290 */ /* 0x000fe4000fffe0ff */
[----:B------:R-:W1:Y:S01]  /*5a80*/  @P3 LDC.64 R2, c[0x0][0x8a8] ;  /* 0x00022a00ff023b82 */ /* 0x000e620000000a00 */
[----:B------:R-:W-:Y:S04]  /*5a90*/  @P3 IMAD R0, R148, UR36, RZ ;  /* 0x0000002494003c24 */ /* 0x000fe8000f8e02ff */
[----:B-1----:R-:W-:Y:S05]  /*5aa0*/  @P3 IMAD.WIDE R2, R0, 0x4, R2 ;  /* 0x0000000400023825 */ /* 0x002fea00078e0202 */
[----:B-----5:R1:W5:Y:S02]  /*5ab0*/  @P3 LDG.E R78, desc[UR46][R2.64] ;  /* 0x0000002e024e3981 */ /* 0x020364000c1e1900 */
[----:B-1----:R-:W2:Y:S02]  /*5ac0*/  @!P3 LDC R78, c[0x0][0x8a0] ;  /* 0x00022800ff4ebb82 */ /* 0x002ea40000000800 */
.L_x_103:
[----:B-----5:R-:W-:Y:S01]  /*5ad0*/  ISETP.NE.AND P4, PT, R82, RZ, PT ;  /* 0x000000ff5200720c */ /* 0x020fe20003f85270 */
[----:B------:R-:W-:Y:S01]  /*5ae0*/  BSSY B1, `(.L_x_104) ;  /* 0x0000048000017945 */ /* 0x000fe20003800000 */
[----:B------:R-:W-:Y:S01]  /*5af0*/  SEL R5, RZ, 0xffffffff, P2 ;  /* 0xffffffffff057807 */ /* 0x000fe20001000000 */
[----:B------:R-:W-:Y:S01]  /*5b00*/  IMAD.MOV.U32 R116, RZ, RZ, 0x1 ;  /* 0x00000001ff747424 */ /* 0x000fe200078e00ff */
[----:B------:R-:W-:Y:S01]  /*5b10*/  LOP3.LUT P3, RZ, R153, 0xff, RZ, 0xc0, !PT ;  /* 0x000000ff99ff7812 */ /* 0x000fe2000786c0ff */
[----:B------:R-:W-:Y:S01]  /*5b20*/  IMAD R80, R76, 0x80, R79 ;  /* 0x000000804c507824 */ /* 0x000fe200078e024f */
[----:B------:R-:W-:Y:S02]  /*5b30*/  @P1 SEL R0, RZ, 0xffffffff, P4 ;  /* 0xffffffffff001807 */ /* 0x000fe40002000000 */
[----:B------:R-:W-:Y:S02]  /*5b40*/  CS2R R110, SRZ ;  /* 0x00000000006e7805 */ /* 0x000fe4000001ff00 */
[----:B------:R-:W-:Y:S02]  /*5b50*/  LEA R3, R162, UR49, 0x3 ;  /* 0x00000031a2037c11 */ /* 0x000fe4000f8e18ff */
[----:B------:R-:W-:Y:S02]  /*5b60*/  CS2R R108, SRZ ;  /* 0x00000000006c7805 */ /* 0x000fe4000001ff00 */
[----:B------:R-:W-:Y:S02]  /*5b70*/  @P0 SEL R0, R5, R0, !P3 ;  /* 0x0000000005000207 */ /* 0x000fe40005800000 */
[----:B------:R-:W-:Y:S02]  /*5b80*/  CS2R R106, SRZ ;  /* 0x00000000006a7805 */ /* 0x000fe4000001ff00 */
[----:B------:R-:W-:Y:S02]  /*5b90*/  LEA R171, R76, UR49, 0x3 ;  /* 0x000000314cab7c11 */ /* 0x000fe4000f8e18ff */
[----:B------:R-:W-:Y:S02]  /*5ba0*/  CS2R R104, SRZ ;  /* 0x0000000000687805 */ /* 0x000fe4000001ff00 */
[----:B------:R-:W-:Y:S02]  /*5bb0*/  @P1 LOP3.LUT R0, R0, 0x1, RZ, 0xc0, !PT ;  /* 0x0000000100001812 */ /* 0x000fe400078ec0ff */
[----:B------:R-:W-:Y:S02]  /*5bc0*/  CS2R R98, SRZ ;  /* 0x0000000000627805 */ /* 0x000fe4000001ff00 */
[----:B------:R-:W-:Y:S02]  /*5bd0*/  SHF.L.U32 R2, R164, 0x1f, RZ ;  /* 0x0000001fa4027819 */ /* 0x000fe400000006ff */
[----:B------:R-:W-:Y:S02]  /*5be0*/  CS2R R96, SRZ ;  /* 0x0000000000607805 */ /* 0x000fe4000001ff00 */
[----:B------:R-:W-:Y:S02]  /*5bf0*/  ISETP.NE.U32.OR P6, PT, R0, 0x1, !P1 ;  /* 0x000000010000780c */ /* 0x000fe40004fc5470 */
[----:B------:R-:W-:Y:S02]  /*5c00*/  CS2R R90, SRZ ;  /* 0x00000000005a7805 */ /* 0x000fe4000001ff00 */
[----:B------:R-:W-:Y:S02]  /*5c10*/  PLOP3.LUT P2, PT, PT, PT, UP1, 0x80, 0x8 ;  /* 0x000000000008781c */ /* 0x000fe40003f4f018 */
[----:B------:R-:W-:Y:S02]  /*5c20*/  CS2R R88, SRZ ;  /* 0x0000000000587805 */ /* 0x000fe4000001ff00 */
[----:B------:R-:W-:Y:S02]  /*5c30*/  SEL R0, RZ, 0xffffffff, P4 ;  /* 0xffffffffff007807 */ /* 0x000fe40002000000 */
[----:B------:R-:W-:Y:S03]  /*5c40*/  P2R R92, PR, RZ, 0x40 ;  /* 0x00000040ff5c7803 */ /* 0x000fe60000000000 */
[----:B------:R-:W-:Y:S04]  /*5c50*/  @P6 SHF.L.U32 R4, R161, 0x1f, RZ ;  /* 0x0000001fa1046819 */ /* 0x000fe800000006ff */
[----:B------:R-:W-:Y:S01]  /*5c60*/  @P2 SEL R0, R5, R0, !P3 ;  /* 0x0000000005002207 */ /* 0x000fe20005800000 */
[----:B------:R-:W1:Y:S03]  /*5c70*/  @P6 SYNCS.PHASECHK.TRANS64.TRYWAIT P1, [R3+URZ+0x40], R4 ;  /* 0x00004004030065a7 */ /* 0x000e6600080211ff */
[----:B------:R-:W-:Y:S04]  /*5c80*/  LOP3.LUT R0, R0, 0x1, RZ, 0xc0, !PT ;  /* 0x0000000100007812 */ /* 0x000fe800078ec0ff */
[----:B------:R-:W-:Y:S04]  /*5c90*/  ISETP.NE.U32.AND P5, PT, R0, 0x1, PT ;  /* 0x000000010000780c */ /* 0x000fe80003fa5070 */
[----:B------:R-:W-:Y:S01]  /*5ca0*/  P2R R117, PR, RZ, 0x20 ;  /* 0x00000020ff757803 */ /* 0x000fe20000000000 */
[----:B------:R3:W4:Y:S01]  /*5cb0*/  SYNCS.PHASECHK.TRANS64.TRYWAIT P0, [R171+URZ+0x90], R2 ;  /* 0x00009002ab0075a7 */ /* 0x00072200080011ff */
[----:B-1----:R-:W-:Y:S01]  /*5cc0*/  @P6 SEL R116, RZ, 0x1, !P1 ;  /* 0x00000001ff746807 */ /* 0x002fe20004800000 */
[----:B---3--:R-:W-:Y:S06]  /*5cd0*/  @!P6 BRA `(.L_x_105) ;  /* 0x0000000000a0e947 */ /* 0x008fec0003800000 */
[----:B------:R-:W-:Y:S01]  /*5ce0*/  @P5 IMAD R7, R162, 0x2000, R155 ;  /* 0x00002000a2075824 */ /* 0x000fe200078e029b */
[----:B------:R-:W-:Y:S01]  /*5cf0*/  ISETP.NE.AND P1, PT, R116, RZ, PT ;  /* 0x000000ff7400720c */ /* 0x000fe20003f25270 */
[----:B------:R-:W-:Y:S01]  /*5d00*/  BSSY B0, `(.L_x_106) ;  /* 0x0000011000007945 */ /* 0x000fe20003800000 */
[----:B------:R-:W-:Y:S01]  /*5d10*/  CS2R R90, SRZ ;  /* 0x00000000005a7805 */ /* 0x000fe2000001ff00 */
[----:B------:R-:W-:Y:S01]  /*5d20*/  @P5 VIADD R4, R7, UR49 ;  /* 0x0000003107045c36 */ /* 0x000fe20008000000 */
[----:B------:R-:W-:Y:S02]  /*5d30*/  CS2R R88, SRZ ;  /* 0x0000000000587805 */ /* 0x000fe4000001ff00 */
[----:B------:R-:W-:Y:S02]  /*5d40*/  CS2R R98, SRZ ;  /* 0x0000000000627805 */ /* 0x000fe4000001ff00 */
[----:B------:R-:W-:Y:S01]  /*5d50*/  CS2R R96, SRZ ;  /* 0x0000000000607805 */ /* 0x000fe2000001ff00 */
[--C-:B------:R-:W-:Y:S01]  /*5d60*/  @P5 IMAD.IADD R6, R167, 0x1, R4.reuse ;  /* 0x00000001a7065824 */ /* 0x100fe200078e0204 */
[----:B------:R-:W-:Y:S01]  /*5d70*/  CS2R R106, SRZ ;  /* 0x00000000006a7805 */ /* 0x000fe2000001ff00 */
[--C-:B------:R-:W-:Y:S01]  /*5d80*/  @P5 IMAD.IADD R5, R166, 0x1, R4.reuse ;  /* 0x00000001a6055824 */ /* 0x100fe200078e0204 */
[----:B------:R-:W-:Y:S01]  /*5d90*/  CS2R R104, SRZ ;  /* 0x0000000000687805 */ /* 0x000fe2000001ff00 */
[----:B------:R-:W-:Y:S01]  /*5da0*/  @P5 IMAD R4, R165, 0x10, R4 ;  /* 0x00000010a5045824 */ /* 0x000fe200078e0204 */
[----:B------:R-:W-:Y:S02]  /*5db0*/  CS2R R110, SRZ ;  /* 0x00000000006e7805 */ /* 0x000fe4000001ff00 */
[----:B------:R-:W-:Y:S01]  /*5dc0*/  CS2R R108, SRZ ;  /* 0x00000000006c7805 */ /* 0x000fe2000001ff00 */
[----:B------:R-:W-:Y:S06]  /*5dd0*/  @P1 BRA `(.L_x_107) ;  /* 0x00000000000c1947 */ /* 0x000fec0003800000 */
[----:B------:R-:W-:Y:S04]  /*5de0*/  SHF.L.U32 R0, R161, 0x1f, RZ ;  /* 0x0000001fa1007819 */ /* 0x000fe800000006ff */
[----:B------:R-:W1:Y:S02]  /*5df0*/  SYNCS.PHASECHK.TRANS64.TRYWAIT P1, [R3+URZ+0x40], R0 ;  /* 0x00004000030075a7 */ /* 0x000e6400080211ff */
[----:B-1----:R-:W-:Y:S05]  /*5e00*/  @!P1 BRA `(.L_x_108) ;  /* 0x0000003400a09947 */ /* 0x002fea0003800000 */
.L_x_107:
[----:B------:R-:W-:Y:S05]  /*5e10*/  BSYNC B0 ;  /* 0x0000000000007941 */ /* 0x000fea0003800000 */
.L_x_106:
[----:B------:R-:W-:Y:S01]  /*5e20*/  ISETP.NE.AND P1, PT, R117, RZ, PT ;  /* 0x000000ff7500720c */ /* 0x000fe20003f25270 */
[----:B-1----:R-:W-:Y:S02]  /*5e30*/  VIADD R3, R3, 0x50 ;  /* 0x0000005003037836 */ /* 0x002fe40000000000 */
[----:B------:R-:W-:Y:S02]  /*5e40*/  IMAD.U32 R0, RZ, RZ, UR37 ;  /* 0x00000025ff007e24 */ /* 0x000fe4000f8e00ff */
[----:B------:R-:W-:Y:S03]  /*5e50*/  VIADD R162, R162, 0x1 ;  /* 0x00000001a2a27836 */ /* 0x000fe60000000000 */
[----:B------:R-:W-:Y:S05]  /*5e60*/  PRMT R0, R0, 0x654, R3 ;  /* 0x0000065400007816 */ /* 0x000fea0000000003 */
[----:B------:R1:W3:Y:S04]  /*5e70*/  @P1 LDS.128 R88, [R7+UR49+0x200] ;  /* 0x0002003107581984 */ /* 0x0002e80008000c00 */
[----:B------:R1:W1:Y:S04]  /*5e80*/  @P1 LDS.128 R96, [R6+0x200] ;  /* 0x0002000006601984 */ /* 0x0002680000000c00 */
[----:B------:R1:W1:Y:S04]  /*5e90*/  @P1 LDS.128 R104, [R5+0x200] ;  /* 0x0002000005681984 */ /* 0x0002680000000c00 */
[----:B------:R1:W1:Y:S01]  /*5ea0*/  @P1 LDS.128 R108, [R4+0x200] ;  /* 0x00020000046c1984 */ /* 0x0002620000000c00 */
[C---:B------:R-:W-:Y:S01]  /*5eb0*/  ISETP.NE.AND P1, PT, R162.reuse, 0x2, PT ;  /* 0x00000002a200780c */ /* 0x040fe20003f25270 */
[----:B------:R-:W-:Y:S01]  /*5ec0*/  @!PT LDS RZ, [RZ] ;  /* 0x00000000fffff984 */ /* 0x000fe20000000800 */
[----:B------:R-:W-:Y:S01]  /*5ed0*/  @!PT LDS RZ, [RZ] ;  /* 0x00000000fffff984 */ /* 0x000fe20000000800 */
[----:B------:R-:W-:Y:S01]  /*5ee0*/  @!PT LDS RZ, [RZ] ;  /* 0x00000000fffff984 */ /* 0x000fe20000000800 */
[----:B------:R-:W-:Y:S01]  /*5ef0*/  @!PT LDS RZ, [RZ] ;  /* 0x00000000fffff984 */ /* 0x000fe20000000800 */
[----:B------:R5:W-:Y:S06]  /*5f00*/  MEMBAR.ALL.CTA ;  /* 0x0000000000007992 */ /* 0x000bec0000008000 */
[----:B-----5:R-:W5:Y:S01]  /*5f10*/  FENCE.VIEW.ASYNC.S ;  /* 0x00000000000073c6 */ /* 0x020f620000000000 */
[----:B------:R-:W-:Y:S01]  /*5f20*/  SEL R162, R162, RZ, P1 ;  /* 0x000000ffa2a27207 */ /* 0x000fe20000800000 */
[----:B-----5:R5:W-:Y:S02]  /*5f30*/  SYNCS.ARRIVE.TRANS64.RED.A1T0 RZ, [R0+URZ], RZ ;  /* 0x000000ff00ff79a7 */ /* 0x020be400081004ff */
[----:B-----5:R-:W-:Y:S04]  /*5f40*/  SEL R0, RZ, 0x1, P1 ;  /* 0x00000001ff007807 */ /* 0x020fe80000800000 */
[----:B---3--:R-:W-:Y:S02]  /*5f50*/  LOP3.LUT R161, R161, R0, RZ, 0x3c, !PT ;  /* 0x00000000a1a17212 */ /* 0x008fe400078e3cff */
.L_x_105:
[----:B------:R-:W-:Y:S05]  /*5f60*/  BSYNC B1 ;  /* 0x0000000000017941 */ /* 0x000fea0003800000 */
.L_x_104:
[----:B------:R-:W-:Y:S04]  /*5f70*/  SHF.R.U32.HI R3, RZ, 0x15, R80 ;  /* 0x00000015ff037819 */ /* 0x000fe80000011650 */
[----:B------:R-:W-:Y:S01]  /*5f80*/  LOP3.LUT P1, RZ, R3, 0x3, R156, 0x48, !PT ;  /* 0x0000000303ff7812 */ /* 0x000fe2000782489c */
[----:B------:R-:W-:Y:S01]  /*5f90*/  @!UPT UIADD3 URZ, UPT, UPT, URZ, URZ, URZ ;  /* 0x000000fffffff290 */ /* 0x000fe2000fffe0ff */
[----:B----4-:R-:W-:Y:S11]  /*5fa0*/  @P0 BRA `(.L_x_109) ;  /* 0x0000000000080947 */ /* 0x010ff60003800000 */
[----:B------:R-:W3:Y:S02]  /*5fb0*/  SYNCS.PHASECHK.TRANS64.TRYWAIT P0, [R171+URZ+0x90], R2 ;  /* 0x00009002ab0075a7 */ /* 0x000ee400080011ff */
[----:B---3--:R-:W-:Y:S05]  /*5fc0*/  @!P0 BRA `(.L_x_110) ;  /* 0x0000003400448947 */ /* 0x008fea0003800000 */
.L_x_109:
[----:B------:R-:W-:Y:S05]  /*5fd0*/  @!P1 BRA `(.L_x_111) ;  /* 0x0000000000409947 */ /* 0x000fea0003800000 */
[----:B------:R-:W1:Y:S01]  /*5fe0*/  LDCU.64 UR8, c[0x4][0x70] ;  /* 0x01000e00ff0877ac */ /* 0x000e620008000a00 */
[----:B------:R-:W-:Y:S01]  /*5ff0*/  MOV R3, 0x0 ;  /* 0x0000000000037802 */ /* 0x000fe20000000f00 */
[----:B------:R-:W-:Y:S02]  /*6000*/  HFMA2 R12, -RZ, RZ, 0, 5.9604644775390625e-08 ;  /* 0x00000001ff0c7431 */ /* 0x000fe400000001ff */
[----:B------:R-:W-:Y:S02]  /*6010*/  IMAD.MOV.U32 R8, RZ, RZ, 0x192 ;  /* 0x00000192ff087424 */ /* 0x000fe400078e00ff */
[----:B------:R-:W-:Y:S01]  /*6020*/  IMAD.MOV.U32 R13, RZ, RZ, RZ ;  /* 0x000000ffff0d7224 */ /* 0x000fe200078e00ff */
[----:B------:R-:W4:Y:S01]  /*6030*/  LDCU.64 UR6, c[0x4][0x78] ;  /* 0x01000f00ff0677ac */ /* 0x000f220008000a00 */
[----:B---3--:R-:W3:Y:S01]  /*6040*/  LDC.64 R2, c[0x4][R3] ;  /* 0x0100000003027b82 */ /* 0x008ee20000000a00 */
[----:B------:R-:W5:Y:S01]  /*6050*/  LDCU.64 UR4, c[0x4][0x10] ;  /* 0x01000200ff0477ac */ /* 0x000f620008000a00 */
[----:B-1----:R-:W-:Y:S01]  /*6060*/  MOV R5, UR9 ;  /* 0x0000000900057c02 */ /* 0x002fe20008000f00 */
[----:B------:R-:W-:Y:S01]  /*6070*/  IMAD.U32 R4, RZ, RZ, UR8 ;  /* 0x00000008ff047e24 */ /* 0x000fe2000f8e00ff */
[----:B----4-:R-:W-:Y:S01]  /*6080*/  MOV R7, UR7 ;  /* 0x0000000700077c02 */ /* 0x010fe20008000f00 */
[----:B------:R-:W-:Y:S01]  /*6090*/  IMAD.U32 R6, RZ, RZ, UR6 ;  /* 0x00000006ff067e24 */ /* 0x000fe2000f8e00ff */
[----:B-----5:R-:W-:Y:S01]  /*60a0*/  MOV R11, UR5 ;  /* 0x00000005000b7c02 */ /* 0x020fe20008000f00 */
[----:B------:R-:W-:Y:S02]  /*60b0*/  IMAD.U32 R10, RZ, RZ, UR4 ;  /* 0x00000004ff0a7e24 */ /* 0x000fe4000f8e00ff */
[----:B------:R-:W-:Y:S07]  /*60c0*/  LEPC R20, `(.L_x_111) ;  /* 0x000000001014794e */ /* 0x000fee0000000000 */
[----:B--23--:R-:W-:Y:S05]  /*60d0*/  CALL.ABS.NOINC R2 ;  /* 0x0000000002007343 */ /* 0x00cfea0003c00000 */
.L_x_111:
[----:B------:R-:W-:Y:S01]  /*60e0*/  SHF.L.U32 R83, R88, 0x10, RZ ;  /* 0x0000001058537819 */ /* 0x000fe200000006ff */
[----:B------:R-:W-:Y:S05]  /*60f0*/  WARPSYNC.ALL ;  /* 0x0000000000007948 */ /* 0x000fea0003800000 */
[----:B------:R-:W-:Y:S01]  /*6100*/  R2UR UR4, R80 ;  /* 0x00000000500472ca */ /* 0x000fe200000e0000 */
[----:B------:R-:W-:Y:S01]  /*6110*/  BSSY.RECONVERGENT B0, `(.L_x_112) ;  /* 0x0000121000007945 */ /* 0x000fe20003800200 */
[----:B------:R-:W-:Y:S02]  /*6120*/  ISETP.NE.AND P6, PT, R92, RZ, PT ;  /* 0x000000ff5c00720c */ /* 0x000fe40003fc5270 */
[----:B------:R-:W-:Y:S02]  /*6130*/  IADD3 R119, PT, PT, R155, UR49, RZ ;  /* 0x000000319b777c10 */ /* 0x000fe4000fffe0ff */
[----:B------:R-:W-:Y:S02]  /*6140*/  SHF.L.U32 R118, R165, 0x4, RZ ;  /* 0x00000004a5767819 */ /* 0x000fe400000006ff */
[-C--:B------:R-:W-:Y:S02]  /*6150*/  IADD3 R175, PT, PT, R167, R119.reuse, RZ ;  /* 0x00000077a7af7210 */ /* 0x080fe40007ffe0ff */
[----:B------:R-:W-:Y:S02]  /*6160*/  IADD3 R174, PT, PT, R166, R119, RZ ;  /* 0x00000077a6ae7210 */ /* 0x000fe40007ffe0ff */
[----:B------:R-:W-:Y:S01]  /*6170*/  IADD3 R173, PT, PT, R119, R118, RZ ;  /* 0x0000007677ad7210 */ /* 0x000fe20007ffe0ff */
[----:B-1----:R-:W2:Y:S01]  /*6180*/  LDTM.x64 R4, tmem[UR4] ;  /* 0x00000004000479ee */ /* 0x002ea20008340000 */
[C---:B------:R-:W-:Y:S02]  /*6190*/  PRMT R81, R88.reuse, 0x8880, RZ ;  /* 0x0000888058517816 */ /* 0x040fe400000000ff */
[----:B------:R-:W-:Y:S02]  /*61a0*/  SHF.R.S32.HI R83, RZ, 0x18, R83 ;  /* 0x00000018ff537819 */ /* 0x000fe40000011453 */
[----:B------:R-:W-:Y:S02]  /*61b0*/  SHF.R.S32.HI R86, RZ, 0x18, R89 ;  /* 0x00000018ff567819 */ /* 0x000fe40000011459 */
[----:B------:R-:W-:Y:S02]  /*61c0*/  SHF.L.U32 R84, R88, 0x8, RZ ;  /* 0x0000000858547819 */ /* 0x000fe400000006ff */
[----:B------:R-:W-:Y:S02]  /*61d0*/  SHF.L.U32 R85, R89, 0x8, RZ ;  /* 0x0000000859557819 */ /* 0x000fe400000006ff */
[----:B------:R-:W-:Y:S02]  /*61e0*/  SHF.R.S32.HI R84, RZ, 0x18, R84 ;  /* 0x00000018ff547819 */ /* 0x000fe40000011454 */
[----:B------:R-:W-:Y:S02]  /*61f0*/  SHF.R.S32.HI R85, RZ, 0x18, R85 ;  /* 0x00000018ff557819 */ /* 0x000fe40000011455 */
[----:B------:R-:W-:Y:S02]  /*6200*/  SHF.L.U32 R87, R110, 0x8, RZ ;  /* 0x000000086e577819 */ /* 0x000fe400000006ff */
[----:B------:R-:W-:Y:S02]  /*6210*/  ISETP.NE.AND P0, PT, R169, RZ, PT ;  /* 0x000000ffa900720c */ /* 0x000fe40003f05270 */
[----:B------:R-:W-:Y:S02]  /*6220*/  SHF.R.S32.HI R87, RZ, 0x18, R87 ;  /* 0x00000018ff577819 */ /* 0x000fe40000011457 */
[----:B------:R-:W-:Y:S02]  /*6230*/  LEA R124, R162, UR49, 0x3 ;  /* 0x00000031a27c7c11 */ /* 0x000fe4000f8e18ff */
[----:B------:R-:W-:Y:S01]  /*6240*/  @P6 SHF.L.U32 R125, R161, 0x1f, RZ ;  /* 0x0000001fa17d6819 */ /* 0x000fe200000006ff */
[C---:B--2---:R-:W-:Y:S02]  /*6250*/  IMAD R0, R78.reuse, R4, RZ ;  /* 0x000000044e007224 */ /* 0x044fe400078e02ff */
[C---:B---3--:R-:W-:Y:S02]  /*6260*/  IMAD R2, R78.reuse, R5, RZ ;  /* 0x000000054e027224 */ /* 0x048fe400078e02ff */
[----:B------:R-:W-:Y:S02]  /*6270*/  IMAD R3, R78, R6, RZ ;  /* 0x000000064e037224 */ /* 0x000fe400078e02ff */
[-C--:B------:R-:W-:Y:S01]  /*6280*/  IMAD R0, R81, R82.reuse, R0 ;  /* 0x0000005251007224 */ /* 0x080fe200078e0200 */
[----:B------:R-:W-:Y:S01]  /*6290*/  SHF.R.S32.HI R81, RZ, 0x18, R88 ;  /* 0x00000018ff517819 */ /* 0x000fe20000011458 */
[-C--:B------:R-:W-:Y:S01]  /*62a0*/  IMAD R2, R83, R82.reuse, R2 ;  /* 0x0000005253027224 */ /* 0x080fe200078e0202 */
[C---:B------:R-:W-:Y:S01]  /*62b0*/  PRMT R83, R89.reuse, 0x8880, RZ ;  /* 0x0000888059537816 */ /* 0x040fe200000000ff */
[----:B------:R-:W-:Y:S01]  /*62c0*/  IMAD R3, R84, R82, R3 ;  /* 0x0000005254037224 */ /* 0x000fe200078e0203 */
[----:B------:R-:W-:Y:S01]  /*62d0*/  SHF.L.U32 R84, R89, 0x10, RZ ;  /* 0x0000001059547819 */ /* 0x000fe200000006ff */
[C---:B------:R-:W-:Y:S02]  /*62e0*/  IMAD R7, R78.reuse, R7, RZ ;  /* 0x000000074e077224 */ /* 0x040fe400078e02ff */
[C---:B------:R-:W-:Y:S01]  /*62f0*/  IMAD R4, R78.reuse, R8, RZ ;  /* 0x000000084e047224 */ /* 0x040fe200078e02ff */
[----:B------:R-:W-:Y:S01]  /*6300*/  SHF.R.S32.HI R84, RZ, 0x18, R84 ;  /* 0x00000018ff547819 */ /* 0x000fe20000011454 */
[----:B------:R-:W-:Y:S02]  /*6310*/  IMAD R5, R78, R9, RZ ;  /* 0x000000094e057224 */ /* 0x000fe400078e02ff */
[----:B------:R-:W-:Y:S01]  /*6320*/  IMAD R7, R81, R82, R7 ;  /* 0x0000005251077224 */ /* 0x000fe200078e0207 */
[----:B------:R-:W-:Y:S01]  /*6330*/  PRMT R81, R90, 0x8880, RZ ;  /* 0x000088805a517816 */ /* 0x000fe200000000ff */
[----:B------:R-:W-:Y:S02]  /*6340*/  IMAD R6, R78, R10, RZ ;  /* 0x0000000a4e067224 */ /* 0x000fe400078e02ff */
[-C--:B------:R-:W-:Y:S01]  /*6350*/  IMAD R4, R83, R82.reuse, R4 ;  /* 0x0000005253047224 */ /* 0x080fe200078e0204 */
[----:B------:R-:W-:Y:S01]  /*6360*/  I2IP.S8.S32.SAT R93, R7, R3, RZ ;  /* 0x00000003075d7239 */ /* 0x000fe200000014ff */
[----:B------:R-:W-:Y:S01]  /*6370*/  IMAD R5, R84, R82, R5 ;  /* 0x0000005254057224 */ /* 0x000fe200078e0205 */
[----:B------:R-:W-:Y:S01]  /*6380*/  SHF.L.U32 R83, R90, 0x10, RZ ;  /* 0x000000105a537819 */ /* 0x000fe200000006ff */
[----:B------:R-:W-:Y:S01]  /*6390*/  IMAD R11, R78, R11, RZ ;  /* 0x0000000b4e0b7224 */ /* 0x000fe200078e02ff */
[----:B------:R-:W-:Y:S01]  /*63a0*/  I2IP.S8.S32.SAT R92, R2, R0, R93 ;  /* 0x00000000025c7239 */ /* 0x000fe2000000145d */
[----:B------:R-:W-:Y:S01]  /*63b0*/  IMAD R6, R85, R82, R6 ;  /* 0x0000005255067224 */ /* 0x000fe200078e0206 */
[----:B------:R-:W-:Y:S01]  /*63c0*/  SHF.R.S32.HI R83, RZ, 0x18, R83 ;  /* 0x00000018ff537819 */ /* 0x000fe20000011453 */
[----:B------:R-:W-:Y:S01]  /*63d0*/  IMAD R8, R78, R12, RZ ;  /* 0x0000000c4e087224 */ /* 0x000fe200078e02ff */
[----:B------:R-:W-:Y:S01]  /*63e0*/  SHF.L.U32 R85, R90, 0x8, RZ ;  /* 0x000000085a557819 */ /* 0x000fe200000006ff */
[----:B------:R-:W-:Y:S02]  /*63f0*/  IMAD R9, R78, R13, RZ ;  /* 0x0000000d4e097224 */ /* 0x000fe400078e02ff */
[----:B------:R-:W-:Y:S01]  /*6400*/  IMAD R11, R86, R82, R11 ;  /* 0x00000052560b7224 */ /* 0x000fe200078e020b */
[----:B------:R-:W-:Y:S01]  /*6410*/  SHF.R.S32.HI R85, RZ, 0x18, R85 ;  /* 0x00000018ff557819 */ /* 0x000fe20000011455 */
[C---:B------:R-:W-:Y:S01]  /*6420*/  IMAD R10, R78.reuse, R14, RZ ;  /* 0x0000000e4e0a7224 */ /* 0x040fe200078e02ff */
[----:B------:R-:W-:Y:S01]  /*6430*/  SHF.R.S32.HI R86, RZ, 0x18, R91 ;  /* 0x00000018ff567819 */ /* 0x000fe2000001145b */
[----:B------:R-:W-:Y:S01]  /*6440*/  IMAD R8, R81, R82, R8 ;  /* 0x0000005251087224 */ /* 0x000fe200078e0208 */
[----:B------:R-:W-:Y:S01]  /*6450*/  I2IP.S8.S32.SAT R94, R11, R6, RZ ;  /* 0x000000060b5e7239 */ /* 0x000fe200000014ff */
[----:B------:R-:W-:Y:S01]  /*6460*/  IMAD R9, R83, R82, R9 ;  /* 0x0000005253097224 */ /* 0x000fe200078e0209 */
[C---:B------:R-:W-:Y:S01]  /*6470*/  PRMT R83, R91.reuse, 0x8880, RZ ;  /* 0x000088805b537816 */ /* 0x040fe200000000ff */
[----:B------:R-:W-:Y:S01]  /*6480*/  IMAD.U32 R84, R91, 0x10000, RZ ;  /* 0x000100005b547824 */ /* 0x000fe200078e00ff */
[----:B------:R-:W-:Y:S01]  /*6490*/  I2IP.S8.S32.SAT R93, R5, R4, R94 ;  /* 0x00000004055d7239 */ /* 0x000fe2000000145e */
[C---:B------:R-:W-:Y:S01]  /*64a0*/  IMAD R15, R78.reuse, R15, RZ ;  /* 0x0000000f4e0f7224 */ /* 0x040fe200078e02ff */
[----:B------:R-:W-:Y:S01]  /*64b0*/  SHF.R.S32.HI R81, RZ, 0x18, R90 ;  /* 0x00000018ff517819 */ /* 0x000fe2000001145a */
[----:B------:R-:W-:Y:S01]  /*64c0*/  IMAD R10, R85, R82, R10 ;  /* 0x00000052550a7224 */ /* 0x000fe200078e020a */
[----:B------:R-:W-:Y:S01]  /*64d0*/  SHF.R.S32.HI R84, RZ, 0x18, R84 ;  /* 0x00000018ff547819 */ /* 0x000fe20000011454 */
[C---:B------:R-:W-:Y:S01]  /*64e0*/  IMAD R12, R78.reuse, R16, RZ ;  /* 0x000000104e0c7224 */ /* 0x040fe200078e02ff */
[----:B------:R-:W-:Y:S01]  /*64f0*/  SHF.L.U32 R85, R91, 0x8, RZ ;  /* 0x000000085b557819 */ /* 0x000fe200000006ff */
[----:B------:R-:W-:Y:S02]  /*6500*/  IMAD R13, R78, R17, RZ ;  /* 0x000000114e0d7224 */ /* 0x000fe400078e02ff */
[----:B------:R-:W-:Y:S01]  /*6510*/  IMAD R15, R81, R82, R15 ;  /* 0x00000052510f7224 */ /* 0x000fe200078e020f */
[----:B------:R-:W-:Y:S01]  /*6520*/  PRMT R81, R96, 0x8880, RZ ;  /* 0x0000888060517816 */ /* 0x000fe200000000ff */
[----:B------:R-:W-:Y:S01]  /*6530*/  IMAD R14, R78, R18, RZ ;  /* 0x000000124e0e7224 */ /* 0x000fe200078e02ff */
[----:B------:R-:W-:Y:S01]  /*6540*/  SHF.R.S32.HI R85, RZ, 0x18, R85 ;  /* 0x00000018ff557819 */ /* 0x000fe20000011455 */
[----:B------:R-:W-:Y:S01]  /*6550*/  IMAD R12, R83, R82, R12 ;  /* 0x00000052530c7224 */ /* 0x000fe200078e020c */
[----:B------:R-:W-:Y:S01]  /*6560*/  I2IP.S8.S32.SAT R94, R15, R10, RZ ;  /* 0x0000000a0f5e7239 */ /* 0x000fe200000014ff */
[----:B------:R-:W-:Y:S01]  /*6570*/  IMAD R13, R84, R82, R13 ;  /* 0x00000052540d7224 */ /* 0x000fe200078e020d */
[----:B------:R-:W-:Y:S01]  /*6580*/  SHF.L.U32 R83, R96, 0x10, RZ ;  /* 0x0000001060537819 */ /* 0x000fe200000006ff */
[C---:B------:R-:W-:Y:S01]  /*6590*/  IMAD R19, R78.reuse, R19, RZ ;  /* 0x000000134e137224 */ /* 0x040fe200078e02ff */
[----:B------:R-:W-:Y:S01]  /*65a0*/  I2IP.S8.S32.SAT R94, R9, R8, R94 ;  /* 0x00000008095e7239 */ /* 0x000fe2000000145e */
[----:B------:R-:W-:Y:S01]  /*65b0*/  IMAD R14, R85, R82, R14 ;  /* 0x00000052550e7224 */ /* 0x000fe200078e020e */
[----:B------:R-:W-:Y:S01]  /*65c0*/  SHF.R.S32.HI R83, RZ, 0x18, R83 ;  /* 0x00000018ff537819 */ /* 0x000fe20000011453 */
[C---:B------:R-:W-:Y:S01]  /*65d0*/  IMAD R16, R78.reuse, R20, RZ ;  /* 0x000000144e107224 */ /* 0x040fe200078e02ff */
[----:B------:R-:W-:Y:S01]  /*65e0*/  SHF.L.U32 R84, R97, 0x10, RZ ;  /* 0x0000001061547819 */ /* 0x000fe200000006ff */
[----:B------:R-:W-:Y:S01]  /*65f0*/  IMAD R17, R78, R21, RZ ;  /* 0x000000154e117224 */ /* 0x000fe200078e02ff */
[----:B------:R-:W-:Y:S01]  /*6600*/  SHF.L.U32 R85, R96, 0x8, RZ ;  /* 0x0000000860557819 */ /* 0x000fe200000006ff */
[----:B------:R-:W-:Y:S01]  /*6610*/  IMAD R19, R86, R82, R19 ;  /* 0x0000005256137224 */ /* 0x000fe200078e0213 */
[----:B------:R-:W-:Y:S01]  /*6620*/  SHF.R.S32.HI R84, RZ, 0x18, R84 ;  /* 0x00000018ff547819 */ /* 0x000fe20000011454 */
[C---:B------:R-:W-:Y:S01]  /*6630*/  IMAD R18, R78.reuse, R22, RZ ;  /* 0x000000164e127224 */ /* 0x040fe200078e02ff */
[----:B------:R-:W-:Y:S01]  /*6640*/  SHF.R.S32.HI R85, RZ, 0x18, R85 ;  /* 0x00000018ff557819 */ /* 0x000fe20000011455 */
[----:B------:R-:W-:Y:S01]  /*6650*/  IMAD R16, R81, R82, R16 ;  /* 0x0000005251107224 */ /* 0x000fe200078e0210 */
[----:B------:R-:W-:Y:S01]  /*6660*/  I2IP.S8.S32.SAT R95, R19, R14, RZ ;  /* 0x0000000e135f7239 */ /* 0x000fe200000014ff */
[-C--:B------:R-:W-:Y:S01]  /*6670*/  IMAD R17, R83, R82.reuse, R17 ;  /* 0x0000005253117224 */ /* 0x080fe200078e0211 */
[----:B------:R-:W-:Y:S01]  /*6680*/  PRMT R83, R97, 0x8880, RZ ;  /* 0x0000888061537816 */ /* 0x000fe200000000ff */
[C---:B------:R-:W-:Y:S01]  /*6690*/  IMAD R23, R78.reuse, R23, RZ ;  /* 0x000000174e177224 */ /* 0x040fe200078e02ff */
[----:B------:R-:W-:Y:S01]  /*66a0*/  SHF.R.S32.HI R81, RZ, 0x18, R96 ;  /* 0x00000018ff517819 */ /* 0x000fe20000011460 */
[----:B------:R-:W-:Y:S01]  /*66b0*/  IMAD R18, R85, R82, R18 ;  /* 0x0000005255127224 */ /* 0x000fe200078e0212 */
[----:B------:R-:W-:Y:S01]  /*66c0*/  SHF.L.U32 R85, R97, 0x8, RZ ;  /* 0x0000000861557819 */ /* 0x000fe200000006ff */
[C---:B------:R-:W-:Y:S01]  /*66d0*/  IMAD R20, R78.reuse, R24, RZ ;  /* 0x000000184e147224 */ /* 0x040fe200078e02ff */
[----:B------:R-:W-:Y:S01]  /*66e0*/  I2IP.S8.S32.SAT R95, R13, R12, R95 ;  /* 0x0000000c0d5f7239 */ /* 0x000fe2000000145f */
[----:B------:R-:W-:Y:S01]  /*66f0*/  IMAD R21, R78, R25, RZ ;  /* 0x000000194e157224 */ /* 0x000fe200078e02ff */
[----:B------:R-:W-:Y:S01]  /*6700*/  SHF.R.S32.HI R85, RZ, 0x18, R85 ;  /* 0x00000018ff557819 */ /* 0x000fe20000011455 */
[----:B------:R-:W-:Y:S01]  /*6710*/  IMAD R23, R81, R82, R23 ;  /* 0x0000005251177224 */ /* 0x000fe200078e0217 */
[----:B------:R-:W-:Y:S01]  /*6720*/  PRMT R81, R98, 0x8880, RZ ;  /* 0x0000888062517816 */ /* 0x000fe200000000ff */
[----:B------:R-:W-:Y:S01]  /*6730*/  IMAD R22, R78, R26, RZ ;  /* 0x0000001a4e167224 */ /* 0x000fe200078e02ff */
[----:B------:R1:W-:Y:S01]  /*6740*/  STS.128 [R155+UR49+0x4200], R92 ;  /* 0x0042005c9b007988 */ /* 0x0003e20008000c31 */
[----:B------:R-:W-:Y:S01]  /*6750*/  IMAD R20, R83, R82, R20 ;  /* 0x0000005253147224 */ /* 0x000fe200078e0214 */
[----:B------:R-:W-:Y:S01]  /*6760*/  I2IP.S8.S32.SAT R100, R23, R18, RZ ;  /* 0x0000001217647239 */ /* 0x000fe200000014ff */
[----:B------:R-:W-:Y:S01]  /*6770*/  IMAD R21, R84, R82, R21 ;  /* 0x0000005254157224 */ /* 0x000fe200078e0215 */
[----:B------:R-:W-:Y:S01]  /*6780*/  SHF.R.S32.HI R86, RZ, 0x18, R97 ;  /* 0x00000018ff567819 */ /* 0x000fe20000011461 */
[----:B------:R-:W-:Y:S01]  /*6790*/  IMAD.U32 R83, R98, 0x10000, RZ ;  /* 0x0001000062537824 */ /* 0x000fe200078e00ff */
[----:B------:R-:W-:Y:S01]  /*67a0*/  I2IP.S8.S32.SAT R100, R17, R16, R100 ;  /* 0x0000001011647239 */ /* 0x000fe20000001464 */
[----:B------:R-:W-:Y:S01]  /*67b0*/  IMAD R27, R78, R27, RZ ;  /* 0x0000001b4e1b7224 */ /* 0x000fe200078e02ff */
[----:B------:R-:W-:Y:S01]  /*67c0*/  SHF.L.U32 R84, R99, 0x10, RZ ;  /* 0x0000001063547819 */ /* 0x000fe200000006ff */
[----:B------:R-:W-:Y:S01]  /*67d0*/  IMAD R22, R85, R82, R22 ;  /* 0x0000005255167224 */ /* 0x000fe200078e0216 */
[----:B------:R-:W-:Y:S01]  /*67e0*/  SHF.L.U32 R85, R98, 0x8, RZ ;  /* 0x0000000862557819 */ /* 0x000fe200000006ff */
[C---:B------:R-:W-:Y:S01]  /*67f0*/  IMAD R24, R78.reuse, R28, RZ ;  /* 0x0000001c4e187224 */ /* 0x040fe200078e02ff */
[----:B------:R-:W-:Y:S01]  /*6800*/  SHF.R.S32.HI R83, RZ, 0x18, R83 ;  /* 0x00000018ff537819 */ /* 0x000fe20000011453 */
[----:B------:R-:W-:Y:S01]  /*6810*/  IMAD R25, R78, R29, RZ ;  /* 0x0000001d4e197224 */ /* 0x000fe200078e02ff */
[----:B------:R-:W-:Y:S01]  /*6820*/  SHF.R.S32.HI R84, RZ, 0x18, R84 ;  /* 0x00000018ff547819 */ /* 0x000fe20000011454 */
[----:B------:R-:W-:Y:S01]  /*6830*/  IMAD R27, R86, R82, R27 ;  /* 0x00000052561b7224 */ /* 0x000fe200078e021b */
[----:B------:R-:W-:Y:S01]  /*6840*/  SHF.R.S32.HI R85, RZ, 0x18, R85 ;  /* 0x00000018ff557819 */ /* 0x000fe20000011455 */
[C---:B------:R-:W-:Y:S01]  /*6850*/  IMAD R26, R78.reuse, R30, RZ ;  /* 0x0000001e4e1a7224 */ /* 0x040fe200078e02ff */
[----:B------:R-:W-:Y:S01]  /*6860*/  SHF.R.S32.HI R86, RZ, 0x18, R99 ;  /* 0x00000018ff567819 */ /* 0x000fe20000011463 */
[----:B------:R-:W-:Y:S01]  /*6870*/  IMAD R24, R81, R82, R24 ;  /* 0x0000005251187224 */ /* 0x000fe200078e0218 */
[----:B------:R-:W-:Y:S01]  /*6880*/  I2IP.S8.S32.SAT R101, R27, R22, RZ ;  /* 0x000000161b657239 */ /* 0x000fe200000014ff */
[----:B------:R-:W-:Y:S01]  /*6890*/  IMAD R25, R83, R82, R25 ;  /* 0x0000005253197224 */ /* 0x000fe200078e0219 */
[----:B------:R-:W-:Y:S01]  /*68a0*/  SHF.R.S32.HI R81, RZ, 0x18, R98 ;  /* 0x00000018ff517819 */ /* 0x000fe20000011462 */
[C---:B------:R-:W-:Y:S01]  /*68b0*/  IMAD R31, R78.reuse, R31, RZ ;  /* 0x0000001f4e1f7224 */ /* 0x040fe200078e02ff */
[----:B------:R-:W-:Y:S01]  /*68c0*/  I2IP.S8.S32.SAT R101, R21, R20, R101 ;  /* 0x0000001415657239 */ /* 0x000fe20000001465 */
[----:B------:R-:W-:Y:S01]  /*68d0*/  IMAD R26, R85, R82, R26 ;  /* 0x00000052551a7224 */ /* 0x000fe200078e021a */
[C---:B------:R-:W-:Y:S01]  /*68e0*/  PRMT R83, R99.reuse, 0x8880, RZ ;  /* 0x0000888063537816 */ /* 0x040fe200000000ff */
[C---:B------:R-:W-:Y:S01]  /*68f0*/  IMAD R28, R78.reuse, R32, RZ ;  /* 0x000000204e1c7224 */ /* 0x040fe200078e02ff */
[----:B------:R-:W-:Y:S01]  /*6900*/  SHF.L.U32 R85, R99, 0x8, RZ ;  /* 0x0000000863557819 */ /* 0x000fe200000006ff */
[C---:B------:R-:W-:Y:S02]  /*6910*/  IMAD R29, R78.reuse, R33, RZ ;  /* 0x000000214e1d7224 */ /* 0x040fe400078e02ff */
[----:B------:R-:W-:Y:S01]  /*6920*/  IMAD R31, R81, R82, R31 ;  /* 0x00000052511f7224 */ /* 0x000fe200078e021f */
[----:B------:R-:W-:Y:S01]  /*6930*/  SHF.R.S32.HI R85, RZ, 0x18, R85 ;  /* 0x00000018ff557819 */ /* 0x000fe20000011455 */
[----:B------:R-:W-:Y:S01]  /*6940*/  IMAD R30, R78, R34, RZ ;  /* 0x000000224e1e7224 */ /* 0x000fe200078e02ff */
[----:B------:R-:W-:Y:S01]  /*6950*/  PRMT R81, R104, 0x8880, RZ ;  /* 0x0000888068517816 */ /* 0x000fe200000000ff */
[----:B------:R-:W-:Y:S01]  /*6960*/  IMAD R28, R83, R82, R28 ;  /* 0x00000052531c7224 */ /* 0x000fe200078e021c */
[----:B------:R-:W-:Y:S01]  /*6970*/  I2IP.S8.S32.SAT R102, R31, R26, RZ ;  /* 0x0000001a1f667239 */ /* 0x000fe200000014ff */
[----:B------:R-:W-:Y:S01]  /*6980*/  IMAD R29, R84, R82, R29 ;  /* 0x00000052541d7224 */ /* 0x000fe200078e021d */
[----:B------:R-:W-:Y:S01]  /*6990*/  SHF.L.U32 R83, R104, 0x10, RZ ;  /* 0x0000001068537819 */ /* 0x000fe200000006ff */
[----:B------:R-:W-:Y:S01]  /*69a0*/  IMAD R35, R78, R35, RZ ;  /* 0x000000234e237224 */ /* 0x000fe200078e02ff */
[----:B------:R-:W-:Y:S01]  /*69b0*/  I2IP.S8.S32.SAT R102, R25, R24, R102 ;  /* 0x0000001819667239 */ /* 0x000fe20000001466 */
[----:B------:R-:W-:Y:S01]  /*69c0*/  IMAD R30, R85, R82, R30 ;  /* 0x00000052551e7224 */ /* 0x000fe200078e021e */
[----:B------:R-:W-:Y:S01]  /*69d0*/  SHF.L.U32 R85, R104, 0x8, RZ ;  /* 0x0000000868557819 */ /* 0x000fe200000006ff */
[C---:B------:R-:W-:Y:S01]  /*69e0*/  IMAD R32, R78.reuse, R36, RZ ;  /* 0x000000244e207224 */ /* 0x040fe200078e02ff */
[----:B------:R-:W-:Y:S01]  /*69f0*/  SHF.R.S32.HI R83, RZ, 0x18, R83 ;  /* 0x00000018ff537819 */ /* 0x000fe20000011453 */
[----:B------:R-:W-:Y:S01]  /*6a00*/  IMAD R33, R78, R37, RZ ;  /* 0x000000254e217224 */ /* 0x000fe200078e02ff */
[----:B------:R-:W-:Y:S01]  /*6a10*/  SHF.R.S32.HI R85, RZ, 0x18, R85 ;  /* 0x00000018ff557819 */ /* 0x000fe20000011455 */
[----:B------:R-:W-:Y:S01]  /*6a20*/  IMAD R35, R86, R82, R35 ;  /* 0x0000005256237224 */ /* 0x000fe200078e0223 */
[----:B------:R-:W-:Y:S01]  /*6a30*/  PRMT R84, R105, 0x8880, RZ ;  /* 0x0000888069547816 */ /* 0x000fe200000000ff */
[----:B------:R-:W-:Y:S01]  /*6a40*/  IMAD R34, R78, R38, RZ ;  /* 0x000000264e227224 */ /* 0x000fe200078e02ff */
[----:B------:R-:W-:Y:S01]  /*6a50*/  SHF.L.U32 R86, R108, 0x10, RZ ;  /* 0x000000106c567819 */ /* 0x000fe200000006ff */
[----:B------:R-:W-:Y:S01]  /*6a60*/  IMAD R32, R81, R82, R32 ;  /* 0x0000005251207224 */ /* 0x000fe200078e0220 */
[----:B------:R-:W-:Y:S01]  /*6a70*/  SHF.R.S32.HI R81, RZ, 0x18, R104 ;  /* 0x00000018ff517819 */ /* 0x000fe20000011468 */
[C---:B------:R-:W-:Y:S01]  /*6a80*/  IMAD R39, R78.reuse, R39, RZ ;  /* 0x000000274e277224 */ /* 0x040fe200078e02ff */
[----:B------:R-:W-:Y:S01]  /*6a90*/  I2IP.S8.S32.SAT R103, R35, R30, RZ ;  /* 0x0000001e23677239 */ /* 0x000fe200000014ff */
[-C--:B------:R-:W-:Y:S02]  /*6aa0*/  IMAD R33, R83, R82.reuse, R33 ;  /* 0x0000005253217224 */ /* 0x080fe400078e0221 */
[----:B------:R-:W-:Y:S01]  /*6ab0*/  IMAD R34, R85, R82, R34 ;  /* 0x0000005255227224 */ /* 0x000fe200078e0222 */
[----:B------:R-:W-:Y:S01]  /*6ac0*/  I2IP.S8.S32.SAT R103, R29, R28, R103 ;  /* 0x0000001c1d677239 */ /* 0x000fe20000001467 */
[C---:B------:R-:W-:Y:S01]  /*6ad0*/  IMAD.U32 R83, R105.reuse, 0x10000, RZ ;  /* 0x0001000069537824 */ /* 0x040fe200078e00ff */
[----:B------:R-:W-:Y:S01]  /*6ae0*/  SHF.L.U32 R85, R105, 0x8, RZ ;  /* 0x0000000869557819 */ /* 0x000fe200000006ff */
[----:B------:R-:W-:Y:S01]  /*6af0*/  IMAD R39, R81, R82, R39 ;  /* 0x0000005251277224 */ /* 0x000fe200078e0227 */
[----:B------:R-:W-:Y:S01]  /*6b00*/  MOV R81, R84 ;  /* 0x0000005400517202 */ /* 0x000fe20000000f00 */
[C---:B------:R-:W-:Y:S01]  /*6b10*/  IMAD R36, R78.reuse, R40, RZ ;  /* 0x000000284e247224 */ /* 0x040fe200078e02ff */
[----:B------:R-:W-:Y:S01]  /*6b20*/  SHF.R.S32.HI R83, RZ, 0x18, R83 ;  /* 0x00000018ff537819 */ /* 0x000fe20000011453 */
[C---:B------:R-:W-:Y:S01]  /*6b30*/  IMAD R37, R78.reuse, R41, RZ ;  /* 0x000000294e257224 */ /* 0x040fe200078e02ff */
[----:B------:R-:W-:Y:S01]  /*6b40*/  SHF.R.S32.HI R85, RZ, 0x18, R85 ;  /* 0x00000018ff557819 */ /* 0x000fe20000011455 */
[C---:B------:R-:W-:Y:S01]  /*6b50*/  IMAD R38, R78.reuse, R42, RZ ;  /* 0x0000002a4e267224 */ /* 0x040fe200078e02ff */
[----:B------:R1:W-:Y:S01]  /*6b60*/  STS.128 [R175+0x4200], R100 ;  /* 0x00420064af007388 */ /* 0x0003e20000000c00 */
[----:B------:R-:W-:Y:S01]  /*6b70*/  IMAD R36, R81, R82, R36 ;  /* 0x0000005251247224 */ /* 0x000fe200078e0224 */
[----:B------:R-:W-:Y:S01]  /*6b80*/  I2IP.S8.S32.SAT R112, R39, R34, RZ ;  /* 0x0000002227707239 */ /* 0x000fe200000014ff */
[-C--:B------:R-:W-:Y:S01]  /*6b90*/  IMAD R37, R83, R82.reuse, R37 ;  /* 0x0000005253257224 */ /* 0x080fe200078e0225 */
[----:B------:R-:W-:Y:S01]  /*6ba0*/  SHF.R.S32.HI R84, RZ, 0x18, R105 ;  /* 0x00000018ff547819 */ /* 0x000fe20000011469 */
[----:B------:R-:W-:Y:S01]  /*6bb0*/  IMAD R43, R78, R43, RZ ;  /* 0x0000002b4e2b7224 */ /* 0x000fe200078e02ff */
[C---:B------:R-:W-:Y:S01]  /*6bc0*/  SHF.L.U32 R83, R106.reuse, 0x10, RZ ;  /* 0x000000106a537819 */ /* 0x040fe200000006ff */
[----:B------:R-:W-:Y:S01]  /*6bd0*/  IMAD R38, R85, R82, R38 ;  /* 0x0000005255267224 */ /* 0x000fe200078e0226 */
[----:B------:R-:W-:Y:S01]  /*6be0*/  PRMT R81, R106, 0x8880, RZ ;  /* 0x000088806a517816 */ /* 0x000fe200000000ff */
[----:B------:R-:W-:Y:S01]  /*6bf0*/  IMAD R40, R78, R44, RZ ;  /* 0x0000002c4e287224 */ /* 0x000fe200078e02ff */
[----:B------:R-:W-:Y:S01]  /*6c00*/  SHF.L.U32 R85, R106, 0x8, RZ ;  /* 0x000000086a557819 */ /* 0x000fe200000006ff */
[----:B------:R-:W-:Y:S01]  /*6c10*/  IMAD R41, R78, R45, RZ ;  /* 0x0000002d4e297224 */ /* 0x000fe200078e02ff */
[----:B------:R-:W-:Y:S01]  /*6c20*/  SHF.R.S32.HI R83, RZ, 0x18, R83 ;  /* 0x00000018ff537819 */ /* 0x000fe20000011453 */
[----:B------:R-:W-:Y:S01]  /*6c30*/  IMAD R43, R84, R82, R43 ;  /* 0x00000052542b7224 */ /* 0x000fe200078e022b */
[----:B------:R-:W-:Y:S01]  /*6c40*/  SHF.R.S32.HI R85, RZ, 0x18, R85 ;  /* 0x00000018ff557819 */ /* 0x000fe20000011455 */
[C---:B------:R-:W-:Y:S01]  /*6c50*/  IMAD R42, R78.reuse, R46, RZ ;  /* 0x0000002e4e2a7224 */ /* 0x040fe200078e02ff */
[----:B------:R-:W-:Y:S01]  /*6c60*/  I2IP.S8.S32.SAT R112, R33, R32, R112 ;  /* 0x0000002021707239 */ /* 0x000fe20000001470 */
[----:B------:R-:W-:Y:S01]  /*6c70*/  IMAD R40, R81, R82, R40 ;  /* 0x0000005251287224 */ /* 0x000fe200078e0228 */
[----:B------:R-:W-:Y:S01]  /*6c80*/  SHF.R.S32.HI R84, RZ, 0x18, R106 ;  /* 0x00000018ff547819 */ /* 0x000fe2000001146a */
[----:B------:R-:W-:Y:S01]  /*6c90*/  IMAD R47, R78, R47, RZ ;  /* 0x0000002f4e2f7224 */ /* 0x000fe200078e02ff */
[----:B------:R-:W-:Y:S01]  /*6ca0*/  I2IP.S8.S32.SAT R113, R43, R38, RZ ;  /* 0x000000262b717239 */ /* 0x000fe200000014ff */
[-C--:B------:R-:W-:Y:S01]  /*6cb0*/  IMAD R41, R83, R82.reuse, R41 ;  /* 0x0000005253297224 */ /* 0x080fe200078e0229 */
[----:B------:R-:W-:Y:S01]  /*6cc0*/  PRMT R81, R107, 0x8880, RZ ;  /* 0x000088806b517816 */ /* 0x000fe200000000ff */
[-C--:B------:R-:W-:Y:S01]  /*6cd0*/  IMAD R42, R85, R82.reuse, R42 ;  /* 0x00000052552a7224 */ /* 0x080fe200078e022a */
[----:B------:R-:W-:Y:S01]  /*6ce0*/  SHF.L.U32 R83, R107, 0x10, RZ ;  /* 0x000000106b537819 */ /* 0x000fe200000006ff */
[----:B------:R-:W-:Y:S01]  /*6cf0*/  IMAD R47, R84, R82, R47 ;  /* 0x00000052542f7224 */ /* 0x000fe200078e022f */
[----:B------:R-:W-:Y:S01]  /*6d00*/  I2IP.S8.S32.SAT R113, R37, R36, R113 ;  /* 0x0000002425717239 */ /* 0x000fe20000001471 */
[C---:B------:R-:W-:Y:S01]  /*6d10*/  IMAD R44, R78.reuse, R48, RZ ;  /* 0x000000304e2c7224 */ /* 0x040fe200078e02ff */
[----:B------:R-:W-:Y:S01]  /*6d20*/  SHF.R.S32.HI R83, RZ, 0x18, R83 ;  /* 0x00000018ff537819 */ /* 0x000fe20000011453 */
[----:B------:R-:W-:Y:S01]  /*6d30*/  IMAD.SHL.U32 R84, R107, 0x100, RZ ;  /* 0x000001006b547824 */ /* 0x000fe200078e00ff */
[----:B------:R-:W-:Y:S01]  /*6d40*/  I2IP.S8.S32.SAT R114, R47, R42, RZ ;  /* 0x0000002a2f727239 */ /* 0x000fe200000014ff */
[----:B------:R-:W-:Y:S01]  /*6d50*/  IMAD R45, R78, R49, RZ ;  /* 0x000000314e2d7224 */ /* 0x000fe200078e02ff */
[----:B------:R-:W-:Y:S01]  /*6d60*/  PRMT R85, R108, 0x8880, RZ ;  /* 0x000088806c557816 */ /* 0x000fe200000000ff */
[----:B------:R-:W-:Y:S01]  /*6d70*/  IMAD R44, R81, R82, R44 ;  /* 0x00000052512c7224 */ /* 0x000fe200078e022c */
[----:B------:R-:W-:Y:S01]  /*6d80*/  SHF.R.S32.HI R81, RZ, 0x18, R84 ;  /* 0x00000018ff517819 */ /* 0x000fe20000011454 */
[C---:B------:R-:W-:Y:S01]  /*6d90*/  IMAD R46, R78.reuse, R50, RZ ;  /* 0x000000324e2e7224 */ /* 0x040fe200078e02ff */
[----:B------:R-:W-:Y:S01]  /*6da0*/  I2IP.S8.S32.SAT R114, R41, R40, R114 ;  /* 0x0000002829727239 */ /* 0x000fe20000001472 */
[----:B------:R-:W-:Y:S01]  /*6db0*/  IMAD R45, R83, R82, R45 ;  /* 0x00000052532d7224 */ /* 0x000fe200078e022d */
[----:B------:R-:W-:Y:S01]  /*6dc0*/  SHF.R.S32.HI R83, RZ, 0x18, R107 ;  /* 0x00000018ff537819 */ /* 0x000fe2000001146b */
[----:B------:R-:W-:Y:S01]  /*6dd0*/  IMAD R51, R78, R51, RZ ;  /* 0x000000334e337224 */ /* 0x000fe200078e02ff */
[----:B------:R-:W-:Y:S01]  /*6de0*/  SHF.L.U32 R84, R108, 0x8, RZ ;  /* 0x000000086c547819 */ /* 0x000fe200000006ff */
[C---:B------:R-:W-:Y:S02]  /*6df0*/  IMAD R48, R78.reuse, R52, RZ ;  /* 0x000000344e307224 */ /* 0x040fe400078e02ff */
[-C--:B------:R-:W-:Y:S01]  /*6e00*/  IMAD R46, R81, R82.reuse, R46 ;  /* 0x00000052512e7224 */ /* 0x080fe200078e022e */
[----:B------:R-:W-:Y:S01]  /*6e10*/  SHF.R.S32.HI R81, RZ, 0x18, R86 ;  /* 0x00000018ff517819 */ /* 0x000fe20000011456 */
[C---:B------:R-:W-:Y:S01]  /*6e20*/  IMAD R49, R78.reuse, R53, RZ ;  /* 0x000000354e317224 */ /* 0x040fe200078e02ff */
[----:B------:R-:W-:Y:S01]  /*6e30*/  SHF.R.S32.HI R86, RZ, 0x18, R111 ;  /* 0x00000018ff567819 */ /* 0x000fe2000001146f */
[----:B------:R-:W-:Y:S01]  /*6e40*/  IMAD R51, R83, R82, R51 ;  /* 0x0000005253337224 */ /* 0x000fe200078e0233 */
[----:B------:R-:W-:Y:S01]  /*6e50*/  SHF.R.S32.HI R83, RZ, 0x18, R84 ;  /* 0x00000018ff537819 */ /* 0x000fe20000011454 */
[C---:B------:R-:W-:Y:S01]  /*6e60*/  IMAD R50, R78.reuse, R54, RZ ;  /* 0x000000364e327224 */ /* 0x040fe200078e02ff */
[----:B------:R-:W-:Y:S01]  /*6e70*/  SHF.R.S32.HI R84, RZ, 0x18, R108 ;  /* 0x00000018ff547819 */ /* 0x000fe2000001146c */
[----:B------:R-:W-:Y:S01]  /*6e80*/  IMAD R48, R85, R82, R48 ;  /* 0x0000005255307224 */ /* 0x000fe200078e0230 */
[----:B------:R-:W-:Y:S01]  /*6e90*/  I2IP.S8.S32.SAT R115, R51, R46, RZ ;  /* 0x0000002e33737239 */ /* 0x000fe200000014ff */
[C---:B------:R-:W-:Y:S01]  /*6ea0*/  IMAD R55, R78.reuse, R55, RZ ;  /* 0x000000374e377224 */ /* 0x040fe200078e02ff */
[----:B------:R-:W-:Y:S01]  /*6eb0*/  SHF.L.U32 R85, R109, 0x10, RZ ;  /* 0x000000106d557819 */ /* 0x000fe200000006ff */
[----:B------:R-:W-:Y:S01]  /*6ec0*/  IMAD R49, R81, R82, R49 ;  /* 0x0000005251317224 */ /* 0x000fe200078e0231 */
[----:B------:R-:W-:Y:S01]  /*6ed0*/  PRMT R81, R109, 0x8880, RZ ;  /* 0x000088806d517816 */ /* 0x000fe200000000ff */
[----:B------:R-:W-:Y:S01]  /*6ee0*/  IMAD R52, R78, R56, RZ ;  /* 0x000000384e347224 */ /* 0x000fe200078e02ff */
[----:B------:R-:W-:Y:S01]  /*6ef0*/  I2IP.S8.S32.SAT R115, R45, R44, R115 ;  /* 0x0000002c2d737239 */ /* 0x000fe20000001473 */
[-C--:B------:R-:W-:Y:S01]  /*6f00*/  IMAD R50, R83, R82.reuse, R50 ;  /* 0x0000005253327224 */ /* 0x080fe200078e0232 */
[----:B------:R-:W-:Y:S01]  /*6f10*/  SHF.R.S32.HI R83, RZ, 0x18, R85 ;  /* 0x00000018ff537819 */ /* 0x000fe20000011455 */
[-C--:B------:R-:W-:Y:S01]  /*6f20*/  IMAD R55, R84, R82.reuse, R55 ;  /* 0x0000005254377224 */ /* 0x080fe200078e0237 */
[----:B------:R-:W-:Y:S01]  /*6f30*/  PRMT R85, R110, 0x8880, RZ ;  /* 0x000088806e557816 */ /* 0x000fe200000000ff */
[----:B------:R-:W-:Y:S01]  /*6f40*/  IMAD R52, R81, R82, R52 ;  /* 0x0000005251347224 */ /* 0x000fe200078e0234 */
[----:B------:R-:W-:Y:S01]  /*6f50*/  SHF.L.U32 R81, R109, 0x8, RZ ;  /* 0x000000086d517819 */ /* 0x000fe200000006ff */
[C---:B------:R-:W-:Y:S01]  /*6f60*/  IMAD R53, R78.reuse, R57, RZ ;  /* 0x000000394e357224 */ /* 0x040fe200078e02ff */
[----:B------:R1:W-:Y:S01]  /*6f70*/  STS.128 [R174+0x4200], R112 ;  /* 0x00420070ae007388 */ /* 0x0003e20000000c00 */
[----:B------:R-:W-:Y:S01]  /*6f80*/  IMAD R54, R78, R58, RZ ;  /* 0x0000003a4e367224 */ /* 0x000fe200078e02ff */
[----:B------:R-:W-:Y:S01]  /*6f90*/  SHF.R.S32.HI R81, RZ, 0x18, R81 ;  /* 0x00000018ff517819 */ /* 0x000fe20000011451 */
[----:B------:R-:W-:Y:S01]  /*6fa0*/  IMAD R53, R83, R82, R53 ;  /* 0x0000005253357224 */ /* 0x000fe200078e0235 */
[----:B------:R-:W-:Y:S01]  /*6fb0*/  SHF.L.U32 R84, R110, 0x10, RZ ;  /* 0x000000106e547819 */ /* 0x000fe200000006ff */
[C---:B------:R-:W-:Y:S01]  /*6fc0*/  IMAD R59, R78.reuse, R59, RZ ;  /* 0x0000003b4e3b7224 */ /* 0x040fe200078e02ff */
[----:B------:R-:W-:Y:S01]  /*6fd0*/  SHF.R.S32.HI R83, RZ, 0x18, R109 ;  /* 0x00000018ff537819 */ /* 0x000fe2000001146d */
[C---:B------:R-:W-:Y:S01]  /*6fe0*/  IMAD R56, R78.reuse, R60, RZ ;  /* 0x0000003c4e387224 */ /* 0x040fe200078e02ff */
[----:B------:R-:W-:Y:S01]  /*6ff0*/  I2IP.S8.S32.SAT R120, R55, R50, RZ ;  /* 0x0000003237787239 */ /* 0x000fe200000014ff */
[----:B------:R-:W-:Y:S01]  /*7000*/  IMAD R54, R81, R82, R54 ;  /* 0x0000005251367224 */ /* 0x000fe200078e0236 */
[----:B------:R-:W-:Y:S01]  /*7010*/  SHF.R.S32.HI R84, RZ, 0x18, R84 ;  /* 0x00000018ff547819 */ /* 0x000fe20000011454 */
[----:B------:R-:W-:Y:S01]  /*7020*/  IMAD R57, R78, R61, RZ ;  /* 0x0000003d4e397224 */ /* 0x000fe200078e02ff */
[----:B------:R-:W-:Y:S01]  /*7030*/  I2IP.S8.S32.SAT R120, R49, R48, R120 ;  /* 0x0000003031787239 */ /* 0x000fe20000001478 */
[-C--:B------:R-:W-:Y:S01]  /*7040*/  IMAD R59, R83, R82.reuse, R59 ;  /* 0x00000052533b7224 */ /* 0x080fe200078e023b */
[----:B------:R-:W-:Y:S01]  /*7050*/  PRMT R83, R111, 0x8880, RZ ;  /* 0x000088806f537816 */ /* 0x000fe200000000ff */
[-C--:B------:R-:W-:Y:S01]  /*7060*/  IMAD R56, R85, R82.reuse, R56 ;  /* 0x0000005255387224 */ /* 0x080fe200078e0238 */
[----:B------:R-:W-:Y:S01]  /*7070*/  SHF.R.S32.HI R81, RZ, 0x18, R110 ;  /* 0x00000018ff517819 */ /* 0x000fe2000001146e */
[----:B------:R-:W-:Y:S01]  /*7080*/  IMAD R57, R84, R82, R57 ;  /* 0x0000005254397224 */ /* 0x000fe200078e0239 */
[----:B------:R-:W-:Y:S01]  /*7090*/  I2IP.S8.S32.SAT R121, R59, R54, RZ ;  /* 0x000000363b797239 */ /* 0x000fe200000014ff */
[C---:B------:R-:W-:Y:S01]  /*70a0*/  IMAD R58, R78.reuse, R62, RZ ;  /* 0x0000003e4e3a7224 */ /* 0x040fe200078e02ff */
[C---:B------:R-:W-:Y:S01]  /*70b0*/  SHF.L.U32 R85, R111.reuse, 0x8, RZ ;  /* 0x000000086f557819 */ /* 0x040fe200000006ff */
[----:B------:R-:W-:Y:S01]  /*70c0*/  IMAD.U32 R84, R111, 0x10000, RZ ;  /* 0x000100006f547824 */ /* 0x000fe200078e00ff */
[----:B------:R-:W-:Y:S01]  /*70d0*/  I2IP.S8.S32.SAT R121, R53, R52, R121 ;  /* 0x0000003435797239 */ /* 0x000fe20000001479 */
[C---:B------:R-:W-:Y:S01]  /*70e0*/  IMAD R63, R78.reuse, R63, RZ ;  /* 0x0000003f4e3f7224 */ /* 0x040fe200078e02ff */
[----:B------:R-:W-:Y:S01]  /*70f0*/  SHF.R.S32.HI R85, RZ, 0x18, R85 ;  /* 0x00000018ff557819 */ /* 0x000fe20000011455 */
[C---:B------:R-:W-:Y:S01]  /*7100*/  IMAD R60, R78.reuse, R64, RZ ;  /* 0x000000404e3c7224 */ /* 0x040fe200078e02ff */
[----:B------:R-:W-:Y:S01]  /*7110*/  SHF.R.S32.HI R84, RZ, 0x18, R84 ;  /* 0x00000018ff547819 */ /* 0x000fe20000011454 */
[-C--:B------:R-:W-:Y:S02]  /*7120*/  IMAD R58, R87, R82.reuse, R58 ;  /* 0x00000052573a7224 */ /* 0x080fe400078e023a */
[C---:B------:R-:W-:Y:S02]  /*7130*/  IMAD R61, R78.reuse, R65, RZ ;  /* 0x000000414e3d7224 */ /* 0x040fe400078e02ff */
[-C--:B------:R-:W-:Y:S02]  /*7140*/  IMAD R63, R81, R82.reuse, R63 ;  /* 0x00000052513f7224 */ /* 0x080fe400078e023f */
[----:B------:R-:W-:Y:S02]  /*7150*/  IMAD R60, R83, R82, R60 ;  /* 0x00000052533c7224 */ /* 0x000fe400078e023c */
[----:B------:R-:W-:Y:S01]  /*7160*/  IMAD R62, R78, R66, RZ ;  /* 0x000000424e3e7224 */ /* 0x000fe200078e02ff */
[----:B------:R-:W-:Y:S01]  /*7170*/  I2IP.S8.S32.SAT R122, R63, R58, RZ ;  /* 0x0000003a3f7a7239 */ /* 0x000fe200000014ff */
[----:B------:R-:W-:Y:S02]  /*7180*/  IMAD R61, R84, R82, R61 ;  /* 0x00000052543d7224 */ /* 0x000fe400078e023d */
[----:B------:R-:W-:Y:S01]  /*7190*/  IMAD R67, R78, R67, RZ ;  /* 0x000000434e437224 */ /* 0x000fe200078e02ff */
[----:B------:R-:W-:Y:S01]  /*71a0*/  I2IP.S8.S32.SAT R122, R57, R56, R122 ;  /* 0x00000038397a7239 */ /* 0x000fe2000000147a */
[-C--:B------:R-:W-:Y:S02]  /*71b0*/  IMAD R62, R85, R82.reuse, R62 ;  /* 0x00000052553e7224 */ /* 0x080fe400078e023e */
[----:B------:R-:W-:Y:S05]  /*71c0*/  IMAD R67, R86, R82, R67 ;  /* 0x0000005256437224 */ /* 0x000fea00078e0243 */
[----:B------:R-:W-:Y:S04]  /*71d0*/  I2IP.S8.S32.SAT R123, R67, R62, RZ ;  /* 0x0000003e437b7239 */ /* 0x000fe800000014ff */
[----:B------:R-:W-:Y:S05]  /*71e0*/  I2IP.S8.S32.SAT R123, R61, R60, R123 ;  /* 0x0000003c3d7b7239 */ /* 0x000fea000000147b */
[----:B------:R1:W-:Y:S01]  /*71f0*/  STS.128 [R173+0x4200], R120 ;  /* 0x00420078ad007388 */ /* 0x0003e20000000c00 */
[----:B------:R-:W-:Y:S01]  /*7200*/  @!PT LDS RZ, [RZ] ;  /* 0x00000000fffff984 */ /* 0x000fe20000000800 */
[----:B------:R-:W-:Y:S01]  /*7210*/  @!PT LDS RZ, [RZ] ;  /* 0x00000000fffff984 */ /* 0x000fe20000000800 */
[----:B------:R-:W-:Y:S01]  /*7220*/  @!PT LDS RZ, [RZ] ;  /* 0x00000000fffff984 */ /* 0x000fe20000000800 */
[----:B------:R-:W-:Y:S01]  /*7230*/  @!PT LDS RZ, [RZ] ;  /* 0x00000000fffff984 */ /* 0x000fe20000000800 */
[----:B------:R2:W-:Y:S07]  /*7240*/  MEMBAR.ALL.CTA ;  /* 0x0000000000007992 */ /* 0x0005ee0000008000 */
[----:B--2---:R-:W2:Y:S02]  /*7250*/  FENCE.VIEW.ASYNC.S ;  /* 0x00000000000073c6 */ /* 0x004ea40000000000 */
[----:B--2---:R-:W-:Y:S06]  /*7260*/  BAR.SYNC.DEFER_BLOCKING 0x1, 0x80 ;  /* 0x0042000000007b1d */ /* 0x004fec0000010000 */
[----:B------:R-:W-:Y:S05]  /*7270*/  @P0 BRA `(.L_x_113) ;  /* 0x0000000000280947 */ /* 0x000fea0003800000 */
[----:B------:R-:W-:Y:S02]  /*7280*/  UIADD3 UR4, UPT, UPT, UR49, 0x4200, URZ ;  /* 0x0000420031047890 */ /* 0x000fe4000fffe0ff */
[----:B------:R-:W-:Y:S01]  /*7290*/  UIADD3 UR6, UP0, UPT, UR52, 0x680, URZ ;  /* 0x0000068034067890 */ /* 0x000fe2000ff1e0ff */
[----:B------:R-:W-:Y:S03]  /*72a0*/  UMOV UR43, UR36 ;  /* 0x00000024002b7c82 */ /* 0x000fe60008000000 */
[----:B------:R-:W-:Y:S01]  /*72b0*/  MOV R168, UR4 ;  /* 0x0000000400a87c02 */ /* 0x000fe20008000f00 */
[----:B------:R-:W-:Y:S03]  /*72c0*/  UIADD3.X UR7, UPT, UPT, URZ, UR53, URZ, UP0, !UPT ;  /* 0x00000035ff077290 */ /* 0x000fe600087fe4ff */
[----:B------:R-:W-:Y:S11]  /*72d0*/  R2UR UR40, R168 ;  /* 0x00000000a82872ca */ /* 0x000ff600000e0000 */
[----:B------:R-:W-:Y:S02]  /*72e0*/  @!UPT UIADD3 URZ, UPT, UPT, URZ, URZ, URZ ;  /* 0x000000fffffff290 */ /* 0x000fe4000fffe0ff */
[----:B------:R2:W-:Y:S01]  /*72f0*/  UTMASTG.3D [UR40], [UR6] ;  /* 0x00000028060073b5 */ /* 0x0005e20008010000 */
[----:B------:R0:W-:Y:S01]  /*7300*/  UTMACMDFLUSH ;  /* 0x00000000000079b7 */ /* 0x0001e20000000000 */
[----:B--2---:R-:W-:Y:S04]  /*7310*/  DEPBAR.LE SB0, 0x1 ;  /* 0x000080400000791a */ /* 0x004fe80000000000 */
.L_x_113:
[----:B------:R-:W-:Y:S05]  /*7320*/  BSYNC.RECONVERGENT B0 ;  /* 0x0000000000007941 */ /* 0x000fea0003800200 */
.L_x_112:
[----:B------:R-:W-:Y:S06]  /*7330*/  BAR.SYNC.DEFER_BLOCKING 0x1, 0x80 ;  /* 0x0042000000007b1d */ /* 0x000fec0000010000 */
[----:B------:R-:W2:Y:S01]  /*7340*/  @P6 SYNCS.PHASECHK.TRANS64.TRYWAIT P0, [R124+URZ+0x40], R125 ;  /* 0x0000407d7c0065a7 */ /* 0x000ea200080011ff */
[----:B------:R-:W-:Y:S01]  /*7350*/  BSSY B1, `(.L_x_114) ;  /* 0x0000023000017945 */ /* 0x000fe20003800000 */
[----:B--2---:R-:W-:Y:S03]  /*7360*/  @P6 SEL R116, RZ, 0x1, !P0 ;  /* 0x00000001ff746807 */ /* 0x004fe60004000000 */
[----:B------:R-:W-:Y:S05]  /*7370*/  @!P6 BRA `(.L_x_115) ;  /* 0x000000000080e947 */ /* 0x000fea0003800000 */
[----:B------:R-:W-:Y:S01]  /*7380*/  ISETP.NE.AND P1, PT, R117, RZ, PT ;  /* 0x000000ff7500720c */ /* 0x000fe20003f25270 */
[----:B------:R-:W-:Y:S01]  /*7390*/  BSSY B0, `(.L_x_116) ;  /* 0x000000a000007945 */ /* 0x000fe20003800000 */
[----:B------:R-:W-:Y:S11]  /*73a0*/  ISETP.NE.AND P0, PT, R116, RZ, PT ;  /* 0x000000ff7400720c */ /* 0x000ff60003f05270 */
[----:B------:R-:W-:Y:S04]  /*73b0*/  @P1 IMAD R119, R162, 0x2000, R119 ;  /* 0x00002000a2771824 */ /* 0x000fe800078e0277 */
[--C-:B------:R-:W-:Y:S01]  /*73c0*/  @P1 IMAD.IADD R118, R118, 0x1, R119.reuse ;  /* 0x0000000176761824 */ /* 0x100fe200078e0277 */
[----:B------:R-:W-:Y:S01]  /*73d0*/  @P1 IADD3 R2, PT, PT, R167, R119, RZ ;  /* 0x00000077a7021210 */ /* 0x000fe20007ffe0ff */
[----:B------:R-:W-:Y:S01]  /*73e0*/  @P1 IMAD.IADD R0, R166, 0x1, R119 ;  /* 0x00000001a6001824 */ /* 0x000fe200078e0277 */
[----:B------:R-:W-:Y:S06]  /*73f0*/  @P0 BRA `(.L_x_117) ;  /* 0x00000000000c0947 */ /* 0x000fec0003800000 */
[----:B------:R-:W-:Y:S04]  /*7400*/  SHF.L.U32 R3, R161, 0x1f, RZ ;  /* 0x0000001fa1037819 */ /* 0x000fe800000006ff */
[----:B------:R-:W2:Y:S02]  /*7410*/  SYNCS.PHASECHK.TRANS64.TRYWAIT P0, [R124+URZ+0x40], R3 ;  /* 0x000040037c0075a7 */ /* 0x000ea400080011ff */
[----:B--2---:R-:W-:Y:S05]  /*7420*/  @!P0 BRA `(.L_x_118) ;  /* 0x0000002000408947 */ /* 0x004fea0003800000 */
.L_x_117:
[----:B------:R-:W-:Y:S05]  /*7430*/  BSYNC B0 ;  /* 0x0000000000007941 */ /* 0x000fea0003800000 */
.L_x_116:
[----:B------:R-:W-:Y:S01]  /*7440*/  ISETP.NE.AND P0, PT, R117, RZ, PT ;  /* 0x000000ff7500720c */ /* 0x000fe20003f05270 */
[----:B--2---:R-:W-:Y:S02]  /*7450*/  VIADD R124, R124, 0x50 ;  /* 0x000000507c7c7836 */ /* 0x004fe40000000000 */
[----:B------:R-:W-:Y:S02]  /*7460*/  IMAD.U32 R3, RZ, RZ, UR37 ;  /* 0x00000025ff037e24 */ /* 0x000fe4000f8e00ff */
[----:B------:R-:W-:Y:S03]  /*7470*/  VIADD R162, R162, 0x1 ;  /* 0x00000001a2a27836 */ /* 0x000fe60000000000 */
[----:B------:R-:W-:Y:S05]  /*7480*/  PRMT R3, R3, 0x654, R124 ;  /* 0x0000065403037816 */ /* 0x000fea000000007c */
[----:B------:R2:W3:Y:S04]  /*7490*/  @P0 LDS.128 R88, [R119+0x200] ;  /* 0x0002000077580984 */ /* 0x0004e80000000c00 */
[----:B------:R2:W4:Y:S04]  /*74a0*/  @P0 LDS.128 R96, [R2+0x200] ;  /* 0x0002000002600984 */ /* 0x0005280000000c00 */
        /* <DEDUP_REMOVED lines=9> */
[----:B------:R-:W-:Y:S02]  /*7540*/  SEL R4, RZ, 0x1, P0 ;  /* 0x00000001ff047807 */ /* 0x000fe40000000000 */
[----:B------:R-:W-:Y:S02]  /*7550*/  SEL R162, R162, RZ, P0 ;  /* 0x000000ffa2a27207 */ /* 0x000fe40000000000 */
[----:B------:R-:W-:Y:S01]  /*7560*/  LOP3.LUT R161, R161, R4, RZ, 0x3c, !PT ;  /* 0x00000004a1a17212 */ /* 0x000fe200078e3cff */
[----:B-----5:R2:W-:Y:S06]  /*7570*/  SYNCS.ARRIVE.TRANS64.RED.A1T0 RZ, [R3+URZ], RZ ;  /* 0x000000ff03ff79a7 */ /* 0x0205ec00081004ff */
.L_x_115:
[----:B------:R-:W-:Y:S05]  /*7580*/  BSYNC B1 ;  /* 0x0000000000017941 */ /* 0x000fea0003800000 */
.L_x_114:
[----:B--2---:R-:W-:Y:S05]  /*7590*/  VIADD R3, R80, 0x40 ;  /* 0x0000004050037836 */ /* 0x004fea0000000000 */
[----:B------:R-:W-:Y:S04]  /*75a0*/  SHF.R.U32.HI R3, RZ, 0x15, R3 ;  /* 0x00000015ff037819 */ /* 0x000fe80000011603 */
[----:B------:R-:W-:Y:S11]  /*75b0*/  LOP3.LUT P0, RZ, R3, 0x3, R156, 0x48, !PT ;  /* 0x0000000303ff7812 */ /* 0x000ff6000780489c */
[----:B------:R-:W-:Y:S02]  /*75c0*/  @!UPT UIADD3 URZ, UPT, UPT, URZ, URZ, URZ ;  /* 0x000000fffffff290 */ /* 0x000fe4000fffe0ff */
[----:B------:R-:W-:Y:S05]  /*75d0*/  @!P0 BRA `(.L_x_119) ;  /* 0x0000000000408947 */ /* 0x000fea0003800000 */
[----:B------:R-:W2:Y:S01]  /*75e0*/  LDCU.64 UR8, c[0x4][0x70] ;  /* 0x01000e00ff0877ac */ /* 0x000ea20008000a00 */
[----:B------:R-:W-:Y:S01]  /*75f0*/  MOV R3, 0x0 ;  /* 0x0000000000037802 */ /* 0x000fe20000000f00 */
[----:B------:R-:W-:Y:S02]  /*7600*/  HFMA2 R12, -RZ, RZ, 0, 5.9604644775390625e-08 ;  /* 0x00000001ff0c7431 */ /* 0x000fe400000001ff */
[----:B------:R-:W-:Y:S02]  /*7610*/  IMAD.MOV.U32 R8, RZ, RZ, 0x192 ;  /* 0x00000192ff087424 */ /* 0x000fe400078e00ff */
[----:B------:R-:W-:Y:S01]  /*7620*/  IMAD.MOV.U32 R13, RZ, RZ, RZ ;  /* 0x000000ffff0d7224 */ /* 0x000fe200078e00ff */
[----:B------:R-:W5:Y:S01]  /*7630*/  LDCU.64 UR6, c[0x4][0x78] ;  /* 0x01000f00ff0677ac */ /* 0x000f620008000a00 */
[----:B------:R-:W1:Y:S01]  /*7640*/  LDC.64 R2, c[0x4][R3] ;  /* 0x0100000003027b82 */ /* 0x000e620000000a00 */
[----:B------:R-:W3:Y:S01]  /*7650*/  LDCU.64 UR4, c[0x4][0x10] ;  /* 0x01000200ff0477ac */ /* 0x000ee20008000a00 */
[----:B--2---:R-:W-:Y:S01]  /*7660*/  MOV R5, UR9 ;  /* 0x0000000900057c02 */ /* 0x004fe20008000f00 */
[----:B------:R-:W-:Y:S01]  /*7670*/  IMAD.U32 R4, RZ, RZ, UR8 ;  /* 0x00000008ff047e24 */ /* 0x000fe2000f8e00ff */
[----:B-----5:R-:W-:Y:S01]  /*7680*/  MOV R7, UR7 ;  /* 0x0000000700077c02 */ /* 0x020fe20008000f00 */
[----:B------:R-:W-:Y:S01]  /*7690*/  IMAD.U32 R6, RZ, RZ, UR6 ;  /* 0x00000006ff067e24 */ /* 0x000fe2000f8e00ff */
[----:B---3--:R-:W-:Y:S01]  /*76a0*/  MOV R11, UR5 ;  /* 0x00000005000b7c02 */ /* 0x008fe20008000f00 */
[----:B------:R-:W-:Y:S02]  /*76b0*/  IMAD.U32 R10, RZ, RZ, UR4 ;  /* 0x00000004ff0a7e24 */ /* 0x000fe4000f8e00ff */
[----:B------:R-:W-:Y:S07]  /*76c0*/  LEPC R20, `(.L_x_119) ;  /* 0x000000001014794e */ /* 0x000fee0000000000 */
[----:B-1--4-:R-:W-:Y:S05]  /*76d0*/  CALL.ABS.NOINC R2 ;  /* 0x0000000002007343 */ /* 0x012fea0003c00000 */
.L_x_119:
[----:B------:R-:W-:Y:S01]  /*76e0*/  ISETP.NE.AND P0, PT, R169, RZ, PT ;  /* 0x000000ffa900720c */ /* 0x000fe20003f05270 */
[----:B------:R-:W-:Y:S05]  /*76f0*/  WARPSYNC.ALL ;  /* 0x0000000000007948 */ /* 0x000fea0003800000 */
[----:B------:R-:W-:Y:S01]  /*7700*/  R2UR UR4, R80 ;  /* 0x00000000500472ca */ /* 0x000fe200000e0000 */
[----:B---3--:R-:W-:Y:S01]  /*7710*/  IMAD.U32 R141, R90, 0x10000, RZ ;  /* 0x000100005a8d7824 */ /* 0x008fe200078e00ff */
[C---:B------:R-:W-:Y:S01]  /*7720*/  SHF.L.U32 R83, R88.reuse, 0x10, RZ ;  /* 0x0000001058537819 */ /* 0x040fe200000006ff */
[----:B----4-:R-:W-:Y:S01]  /*7730*/  IMAD.U32 R126, R99, 0x10000, RZ ;  /* 0x00010000637e7824 */ /* 0x010fe200078e00ff */
[----:B------:R-:W-:Y:S01]  /*7740*/  PRMT R81, R88, 0x8880, RZ ;  /* 0x0000888058517816 */ /* 0x000fe200000000ff */
[----:B-1----:R-:W-:Y:S01]  /*7750*/  IMAD.U32 R115, R108, 0x10000, RZ ;  /* 0x000100006c737824 */ /* 0x002fe200078e00ff */
[----:B------:R-:W-:Y:S01]  /*7760*/  SHF.L.U32 R84, R88, 0x8, RZ ;  /* 0x0000000858547819 */ /* 0x000fe200000006ff */
[----:B------:R-:W-:Y:S01]  /*7770*/  IMAD.SHL.U32 R134, R96, 0x100, RZ ;  /* 0x0000010060867824 */ /* 0x000fe200078e00ff */
[----:B------:R-:W-:Y:S01]  /*7780*/  SHF.R.S32.HI R83, RZ, 0x18, R83 ;  /* 0x00000018ff537819 */ /* 0x000fe20000011453 */
[----:B------:R-:W-:Y:S01]  /*7790*/  IMAD.SHL.U32 R119, R105, 0x100, RZ ;  /* 0x0000010069777824 */ /* 0x000fe200078e00ff */
[----:B------:R-:W-:Y:S01]  /*77a0*/  SHF.R.S32.HI R84, RZ, 0x18, R84 ;  /* 0x00000018ff547819 */ /* 0x000fe20000011454 */
[----:B------:R-:W-:Y:S01]  /*77b0*/  IMAD.SHL.U32 R92, R110, 0x100, RZ ;  /* 0x000001006e5c7824 */ /* 0x000fe200078e00ff */
[----:B------:R-:W-:Y:S01]  /*77c0*/  SHF.R.S32.HI R85, RZ, 0x18, R88 ;  /* 0x00000018ff557819 */ /* 0x000fe20000011458 */
[----:B------:R-:W1:Y:S01]  /*77d0*/  LDTM.x64 R4, tmem[UR4+0x40] ;  /* 0x00004004000479ee */ /* 0x000e620008340000 */
[----:B------:R-:W-:Y:S01]  /*77e0*/  PRMT R145, R89, 0x8880, RZ ;  /* 0x0000888059917816 */ /* 0x000fe200000000ff */
[----:B------:R-:W-:Y:S01]  /*77f0*/  NOP ;  /* 0x0000000000007918 */ /* 0x000fe20000000000 */
[----:B------:R-:W-:Y:S01]  /*7800*/  IADD3 R171, PT, PT, R171, 0xb0, RZ ;  /* 0x000000b0abab7810 */ /* 0x000fe20007ffe0ff */
[----:B------:R-:W-:Y:S01]  /*7810*/  BSSY.RECONVERGENT B0, `(.L_x_120) ;  /* 0x000011b000007945 */ /* 0x000fe20003800200 */
[----:B------:R-:W-:Y:S02]  /*7820*/  PRMT R102, R109, 0x8880, RZ ;  /* 0x000088806d667816 */ /* 0x000fe400000000ff */
[----:B------:R-:W-:Y:S02]  /*7830*/  LOP3.LUT R171, R171, 0xfefffff8, RZ, 0xc0, !PT ;  /* 0xfefffff8abab7812 */ /* 0x000fe400078ec0ff */
[C---:B------:R-:W-:Y:S02]  /*7840*/  SHF.L.U32 R100, R109.reuse, 0x10, RZ ;  /* 0x000000106d647819 */ /* 0x040fe400000006ff */
[----:B-1----:R1:W-:Y:S01]  /*7850*/  SYNCS.ARRIVE.TRANS64.RED.A1T0 RZ, [R171+URZ], RZ ;  /* 0x000000ffabff79a7 */ /* 0x0023e200081004ff */
[C---:B------:R-:W-:Y:S02]  /*7860*/  PRMT R130, R98.reuse, 0x8880, RZ ;  /* 0x0000888062827816 */ /* 0x040fe400000000ff */
[C---:B------:R-:W-:Y:S02]  /*7870*/  SHF.L.U32 R129, R98.reuse, 0x10, RZ ;  /* 0x0000001062817819 */ /* 0x040fe400000006ff */
[----:B------:R-:W-:Y:S02]  /*7880*/  SHF.L.U32 R128, R98, 0x8, RZ ;  /* 0x0000000862807819 */ /* 0x000fe400000006ff */
[----:B------:R-:W-:Y:S02]  /*7890*/  SHF.R.S32.HI R95, RZ, 0x18, R98 ;  /* 0x00000018ff5f7819 */ /* 0x000fe40000011462 */
[----:B------:R-:W-:Y:S02]  /*78a0*/  SHF.L.U32 R98, R109, 0x8, RZ ;  /* 0x000000086d627819 */ /* 0x000fe400000006ff */
[----:B------:R-:W-:Y:S01]  /*78b0*/  SHF.L.U32 R144, R89, 0x10, RZ ;  /* 0x0000001059907819 */ /* 0x000fe200000006ff */
[----:B------:R-:W-:Y:S01]  /*78c0*/  IMAD R0, R78, R4, RZ ;  /* 0x000000044e007224 */ /* 0x000fe200078e02ff */
[----:B------:R-:W-:Y:S01]  /*78d0*/  PRMT R142, R90, 0x8880, RZ ;  /* 0x000088805a8e7816 */ /* 0x000fe200000000ff */
[C---:B------:R-:W-:Y:S01]  /*78e0*/  IMAD R2, R78.reuse, R5, RZ ;  /* 0x000000054e027224 */ /* 0x040fe200078e02ff */
[----:B------:R-:W-:Y:S01]  /*78f0*/  SHF.R.S32.HI R4, RZ, 0x18, R144 ;  /* 0x00000018ff047819 */ /* 0x000fe20000011490 */
[C---:B------:R-:W-:Y:S01]  /*7900*/  IMAD R3, R78.reuse, R6, RZ ;  /* 0x000000064e037224 */ /* 0x040fe200078e02ff */
[----:B------:R-:W-:Y:S01]  /*7910*/  SHF.R.S32.HI R86, RZ, 0x18, R89 ;  /* 0x00000018ff567819 */ /* 0x000fe20000011459 */
[-C--:B------:R-:W-:Y:S01]  /*7920*/  IMAD R0, R81, R82.reuse, R0 ;  /* 0x0000005251007224 */ /* 0x080fe200078e0200 */
[----:B------:R-:W-:Y:S01]  /*7930*/  PRMT R139, R91, 0x8880, RZ ;  /* 0x000088805b8b7816 */ /* 0x000fe200000000ff */
[----:B------:R-:W-:Y:S01]  /*7940*/  IMAD R7, R78, R7, RZ ;  /* 0x000000074e077224 */ /* 0x000fe200078e02ff */
[----:B------:R-:W-:Y:S01]  /*7950*/  SHF.R.S32.HI R87, RZ, 0x18, R90 ;  /* 0x00000018ff577819 */ /* 0x000fe2000001145a */
[-C--:B------:R-:W-:Y:S01]  /*7960*/  IMAD R2, R83, R82.reuse, R2 ;  /* 0x0000005253027224 */ /* 0x080fe200078e0202 */
[----:B------:R-:W-:Y:S01]  /*7970*/  SHF.R.S32.HI R83, RZ, 0x18, R109 ;  /* 0x00000018ff537819 */ /* 0x000fe2000001146d */
[-C--:B------:R-:W-:Y:S01]  /*7980*/  IMAD R3, R84, R82.reuse, R3 ;  /* 0x0000005254037224 */ /* 0x080fe200078e0203 */
[----:B------:R-:W-:Y:S01]  /*7990*/  SHF.L.U32 R138, R91, 0x10, RZ ;  /* 0x000000105b8a7819 */ /* 0x000fe200000006ff */
[----:B------:R-:W-:Y:S01]  /*79a0*/  IMAD R7, R85, R82, R7 ;  /* 0x0000005255077224 */ /* 0x000fe200078e0207 */
[----:B------:R-:W-:Y:S01]  /*79b0*/  PRMT R136, R96, 0x8880, RZ ;  /* 0x0000888060887816 */ /* 0x000fe200000000ff */
[----:B------:R-:W-:Y:S01]  /*79c0*/  IMAD R8, R78, R8, RZ ;  /* 0x000000084e087224 */ /* 0x000fe200078e02ff */
[----:B------:R-:W-:Y:S01]  /*79d0*/  SHF.L.U32 R135, R96, 0x10, RZ ;  /* 0x0000001060877819 */ /* 0x000fe200000006ff */
[C---:B------:R-:W-:Y:S01]  /*79e0*/  IMAD R9, R78.reuse, R9, RZ ;  /* 0x000000094e097224 */ /* 0x040fe200078e02ff */
[----:B------:R-:W-:Y:S01]  /*79f0*/  I2IP.S8.S32.SAT R109, R7, R3, RZ ;  /* 0x00000003076d7239 */ /* 0x000fe200000014ff */
[C---:B------:R-:W-:Y:S01]  /*7a00*/  IMAD R10, R78.reuse, R10, RZ ;  /* 0x0000000a4e0a7224 */ /* 0x040fe200078e02ff */
[----:B------:R-:W-:Y:S01]  /*7a10*/  MOV R3, R145 ;  /* 0x0000009100037202 */ /* 0x000fe20000000f00 */
[C---:B------:R-:W-:Y:S01]  /*7a20*/  IMAD R7, R78.reuse, R20, RZ ;  /* 0x000000144e077224 */ /* 0x040fe200078e02ff */
[C---:B------:R-:W-:Y:S01]  /*7a30*/  PRMT R133, R97.reuse, 0x8880, RZ ;  /* 0x0000888061857816 */ /* 0x040fe200000000ff */
[----:B------:R-:W-:Y:S01]  /*7a40*/  IMAD R11, R78, R11, RZ ;  /* 0x0000000b4e0b7224 */ /* 0x000fe200078e02ff */
[----:B------:R-:W-:Y:S01]  /*7a50*/  SHF.L.U32 R132, R97, 0x10, RZ ;  /* 0x0000001061847819 */ /* 0x000fe200000006ff */
[----:B------:R-:W-:Y:S01]  /*7a60*/  IMAD R8, R3, R82, R8 ;  /* 0x0000005203087224 */ /* 0x000fe200078e0208 */
[----:B------:R-:W-:Y:S01]  /*7a70*/  MOV R3, R142 ;  /* 0x0000008e00037202 */ /* 0x000fe20000000f00 */
[----:B------:R-:W-:Y:S01]  /*7a80*/  IMAD R9, R4, R82, R9 ;  /* 0x0000005204097224 */ /* 0x000fe200078e0209 */
[----:B------:R-:W-:Y:S01]  /*7a90*/  SHF.R.S32.HI R4, RZ, 0x18, R141 ;  /* 0x00000018ff047819 */ /* 0x000fe2000001148d */
[C---:B------:R-:W-:Y:S01]  /*7aa0*/  IMAD R20, R78.reuse, R25, RZ ;  /* 0x000000194e147224 */ /* 0x040fe200078e02ff */
[----:B------:R-:W-:Y:S01]  /*7ab0*/  SHF.R.S32.HI R93, RZ, 0x18, R97 ;  /* 0x00000018ff5d7819 */ /* 0x000fe20000011461 */
[C---:B------:R-:W-:Y:S01]  /*7ac0*/  IMAD R25, R78.reuse, R30, RZ ;  /* 0x0000001e4e197224 */ /* 0x040fe200078e02ff */
[----:B------:R-:W-:Y:S01]  /*7ad0*/  PRMT R127, R99, 0x8880, RZ ;  /* 0x00008880637f7816 */ /* 0x000fe200000000ff */
[----:B------:R-:W-:Y:S01]  /*7ae0*/  IMAD R12, R78, R12, RZ ;  /* 0x0000000c4e0c7224 */ /* 0x000fe200078e02ff */
[----:B------:R-:W-:Y:S01]  /*7af0*/  PRMT R124, R104, 0x8880, RZ ;  /* 0x00008880687c7816 */ /* 0x000fe200000000ff */
[----:B------:R-:W-:Y:S01]  /*7b00*/  IMAD R6, R78, R19, RZ ;  /* 0x000000134e067224 */ /* 0x000fe200078e02ff */
[----:B------:R-:W-:Y:S01]  /*7b10*/  SHF.L.U32 R123, R104, 0x10, RZ ;  /* 0x00000010687b7819 */ /* 0x000fe200000006ff */
[C---:B------:R-:W-:Y:S01]  /*7b20*/  IMAD R30, R78.reuse, R35, RZ ;  /* 0x000000234e1e7224 */ /* 0x040fe200078e02ff */
[C---:B------:R-:W-:Y:S01]  /*7b30*/  PRMT R121, R105.reuse, 0x8880, RZ ;  /* 0x0000888069797816 */ /* 0x040fe200000000ff */
[C---:B------:R-:W-:Y:S01]  /*7b40*/  IMAD R19, R78.reuse, R24, RZ ;  /* 0x000000184e137224 */ /* 0x040fe200078e02ff */
[----:B------:R-:W-:Y:S01]  /*7b50*/  SHF.L.U32 R120, R105, 0x10, RZ ;  /* 0x0000001069787819 */ /* 0x000fe200000006ff */
[----:B------:R-:W-:Y:S01]  /*7b60*/  IMAD R35, R78, R40, RZ ;  /* 0x000000284e237224 */ /* 0x000fe200078e02ff */
[----:B------:R-:W-:Y:S01]  /*7b70*/  PRMT R118, R106, 0x8880, RZ ;  /* 0x000088806a767816 */ /* 0x000fe200000000ff */
[C---:B------:R-:W-:Y:S01]  /*7b80*/  IMAD R13, R78.reuse, R13, RZ ;  /* 0x0000000d4e0d7224 */ /* 0x040fe200078e02ff */
[----:B------:R-:W-:Y:S01]  /*7b90*/  SHF.R.S32.HI R101, RZ, 0x18, R105 ;  /* 0x00000018ff657819 */ /* 0x000fe20000011469 */
[----:B------:R-:W-:Y:S01]  /*7ba0*/  IMAD R24, R78, R29, RZ ;  /* 0x0000001d4e187224 */ /* 0x000fe200078e02ff */
[----:B------:R-:W-:Y:S01]  /*7bb0*/  SHF.L.U32 R116, R106, 0x10, RZ ;  /* 0x000000106a747819 */ /* 0x000fe200000006ff */
[C---:B------:R-:W-:Y:S01]  /*7bc0*/  IMAD R40, R78.reuse, R45, RZ ;  /* 0x0000002d4e287224 */ /* 0x040fe200078e02ff */
[----:B------:R-:W-:Y:S01]  /*7bd0*/  PRMT R112, R107, 0x8880, RZ ;  /* 0x000088806b707816 */ /* 0x000fe200000000ff */
[C---:B------:R-:W-:Y:S01]  /*7be0*/  IMAD R29, R78.reuse, R34, RZ ;  /* 0x000000224e1d7224 */ /* 0x040fe200078e02ff */
[----:B------:R-:W-:Y:S01]  /*7bf0*/  SHF.R.S32.HI R103, RZ, 0x18, R106 ;  /* 0x00000018ff677819 */ /* 0x000fe2000001146a */
[----:B------:R-:W-:Y:S01]  /*7c00*/  IMAD R45, R78, R50, RZ ;  /* 0x000000324e2d7224 */ /* 0x000fe200078e02ff */
[----:B------:R-:W-:Y:S01]  /*7c10*/  PRMT R117, R108, 0x8880, RZ ;  /* 0x000088806c757816 */ /* 0x000fe200000000ff */
[C---:B------:R-:W-:Y:S01]  /*7c20*/  IMAD R14, R78.reuse, R14, RZ ;  /* 0x0000000e4e0e7224 */ /* 0x040fe200078e02ff */
[----:B------:R-:W-:Y:S01]  /*7c30*/  SHF.R.S32.HI R105, RZ, 0x18, R107 ;  /* 0x00000018ff697819 */ /* 0x000fe2000001146b */
[C---:B------:R-:W-:Y:S01]  /*7c40*/  IMAD R34, R78.reuse, R39, RZ ;  /* 0x000000274e227224 */ /* 0x040fe200078e02ff */
[----:B------:R-:W-:Y:S01]  /*7c50*/  SHF.R.S32.HI R81, RZ, 0x18, R108 ;  /* 0x00000018ff517819 */ /* 0x000fe2000001146c */
[----:B------:R-:W-:Y:S01]  /*7c60*/  IMAD R50, R78, R55, RZ ;  /* 0x000000374e327224 */ /* 0x000fe200078e02ff */
[----:B------:R-:W-:Y:S01]  /*7c70*/  SHF.L.U32 R94, R110, 0x10, RZ ;  /* 0x000000106e5e7819 */ /* 0x000fe200000006ff */
[C---:B------:R-:W-:Y:S01]  /*7c80*/  IMAD R39, R78.reuse, R44, RZ ;  /* 0x0000002c4e277224 */ /* 0x040fe200078e02ff */
[----:B------:R-:W-:Y:S01]  /*7c90*/  SHF.L.U32 R143, R89, 0x8, RZ ;  /* 0x00000008598f7819 */ /* 0x000fe200000006ff */
[C---:B------:R-:W-:Y:S01]  /*7ca0*/  IMAD R55, R78.reuse, R60, RZ ;  /* 0x0000003c4e377224 */ /* 0x040fe200078e02ff */
[----:B------:R-:W-:Y:S01]  /*7cb0*/  SHF.R.S32.HI R89, RZ, 0x18, R91 ;  /* 0x00000018ff597819 */ /* 0x000fe2000001145b */
[C---:B------:R-:W-:Y:S01]  /*7cc0*/  IMAD R15, R78.reuse, R15, RZ ;  /* 0x0000000f4e0f7224 */ /* 0x040fe200078e02ff */
[----:B------:R-:W-:Y:S01]  /*7cd0*/  SHF.R.S32.HI R5, RZ, 0x18, R143 ;  /* 0x00000018ff057819 */ /* 0x000fe2000001148f */
[C---:B------:R-:W-:Y:S01]  /*7ce0*/  IMAD R44, R78.reuse, R49, RZ ;  /* 0x000000314e2c7224 */ /* 0x040fe200078e02ff */
[----:B------:R-:W-:Y:S01]  /*7cf0*/  SHF.R.S32.HI R85, RZ, 0x18, R110 ;  /* 0x00000018ff557819 */ /* 0x000fe2000001146e */
[----:B------:R-:W-:Y:S01]  /*7d00*/  IMAD R60, R78, R65, RZ ;  /* 0x000000414e3c7224 */ /* 0x000fe200078e02ff */
[----:B------:R-:W-:Y:S01]  /*7d10*/  SHF.L.U32 R140, R90, 0x8, RZ ;  /* 0x000000085a8c7819 */ /* 0x000fe200000006ff */
[-C--:B------:R-:W-:Y:S01]  /*7d20*/  IMAD R10, R5, R82.reuse, R10 ;  /* 0x00000052050a7224 */ /* 0x080fe200078e020a */
[----:B------:R-:W-:Y:S01]  /*7d30*/  PRMT R90, R111, 0x8880, RZ ;  /* 0x000088806f5a7816 */ /* 0x000fe200000000ff */
[-C--:B------:R-:W-:Y:S01]  /*7d40*/  IMAD R11, R86, R82.reuse, R11 ;  /* 0x00000052560b7224 */ /* 0x080fe200078e020b */
[----:B------:R-:W-:Y:S01]  /*7d50*/  SHF.R.S32.HI R5, RZ, 0x18, R140 ;  /* 0x00000018ff057819 */ /* 0x000fe2000001148c */
[-C--:B------:R-:W-:Y:S01]  /*7d60*/  IMAD R12, R3, R82.reuse, R12 ;  /* 0x00000052030c7224 */ /* 0x080fe200078e020c */
[----:B------:R-:W-:Y:S01]  /*7d70*/  SHF.L.U32 R88, R111, 0x10, RZ ;  /* 0x000000106f587819 */ /* 0x000fe200000006ff */
[----:B------:R-:W-:Y:S01]  /*7d80*/  IMAD R13, R4, R82, R13 ;  /* 0x00000052040d7224 */ /* 0x000fe200078e020d */
[----:B------:R-:W-:Y:S01]  /*7d90*/  I2IP.S8.S32.SAT R65, R11, R10, RZ ;  /* 0x0000000a0b417239 */ /* 0x000fe200000014ff */
[C---:B------:R-:W-:Y:S01]  /*7da0*/  IMAD R49, R78.reuse, R54, RZ ;  /* 0x000000364e317224 */ /* 0x040fe200078e02ff */
[----:B------:R-:W-:Y:S01]  /*7db0*/  SHF.L.U32 R137, R91, 0x8, RZ ;  /* 0x000000085b897819 */ /* 0x000fe200000006ff */
[----:B------:R-:W-:Y:S01]  /*7dc0*/  IMAD R14, R5, R82, R14 ;  /* 0x00000052050e7224 */ /* 0x000fe200078e020e */
[----:B------:R-:W-:Y:S01]  /*7dd0*/  I2IP.S8.S32.SAT R65, R9, R8, R65 ;  /* 0x0000000809417239 */ /* 0x000fe20000001441 */
[C---:B------:R-:W-:Y:S01]  /*7de0*/  IMAD R3, R78.reuse, R16, RZ ;  /* 0x000000104e037224 */ /* 0x040fe200078e02ff */
[----:B------:R-:W-:Y:S01]  /*7df0*/  SHF.R.S32.HI R11, RZ, 0x18, R138 ;  /* 0x00000018ff0b7819 */ /* 0x000fe2000001148a */
[C---:B------:R-:W-:Y:S01]  /*7e00*/  IMAD R54, R78.reuse, R59, RZ ;  /* 0x0000003b4e367224 */ /* 0x040fe200078e02ff */
[----:B------:R-:W-:Y:S01]  /*7e10*/  SHF.R.S32.HI R9, RZ, 0x18, R135 ;  /* 0x00000018ff097819 */ /* 0x000fe20000011487 */
[----:B------:R-:W-:Y:S01]  /*7e20*/  IMAD.MOV.U32 R10, RZ, RZ, R139 ;  /* 0x000000ffff0a7224 */ /* 0x000fe200078e008b */
[----:B------:R-:W-:Y:S01]  /*7e30*/  SHF.R.S32.HI R8, RZ, 0x18, R134 ;  /* 0x00000018ff087819 */ /* 0x000fe20000011486 */
[----:B------:R-:W-:Y:S01]  /*7e40*/  IMAD R59, R78, R64, RZ ;  /* 0x000000404e3b7224 */ /* 0x000fe200078e02ff */
[----:B------:R-:W-:Y:S01]  /*7e50*/  I2IP.S8.S32.SAT R64, R2, R0, R109 ;  /* 0x0000000002407239 */ /* 0x000fe2000000146d */
[----:B------:R-:W-:Y:S01]  /*7e60*/  IMAD R15, R87, R82, R15 ;  /* 0x00000052570f7224 */ /* 0x000fe200078e020f */
[----:B------:R-:W-:Y:S01]  /*7e70*/  MOV R2, R136 ;  /* 0x0000008800027202 */ /* 0x000fe20000000f00 */
[C---:B------:R-:W-:Y:S01]  /*7e80*/  IMAD R4, R78.reuse, R17, RZ ;  /* 0x000000114e047224 */ /* 0x040fe200078e02ff */
[----:B------:R-:W-:Y:S01]  /*7e90*/  SHF.R.S32.HI R0, RZ, 0x18, R137 ;  /* 0x00000018ff007819 */ /* 0x000fe20000011489 */
[----:B------:R-:W-:Y:S01]  /*7ea0*/  IMAD R5, R78, R18, RZ ;  /* 0x000000124e057224 */ /* 0x000fe200078e02ff */
[----:B------:R-:W-:Y:S01]  /*7eb0*/  I2IP.S8.S32.SAT R14, R15, R14, RZ ;  /* 0x0000000e0f0e7239 */ /* 0x000fe200000014ff */
[-C--:B------:R-:W-:Y:S01]  /*7ec0*/  IMAD R3, R10, R82.reuse, R3 ;  /* 0x000000520a037224 */ /* 0x080fe200078e0203 */
[----:B------:R-:W-:Y:S01]  /*7ed0*/  SHF.R.S32.HI R91, RZ, 0x18, R96 ;  /* 0x00000018ff5b7819 */ /* 0x000fe20000011460 */
[-C--:B------:R-:W-:Y:S01]  /*7ee0*/  IMAD R4, R11, R82.reuse, R4 ;  /* 0x000000520b047224 */ /* 0x080fe200078e0204 */
[----:B------:R-:W-:Y:S01]  /*7ef0*/  PRMT R96, R110, 0x8880, RZ ;  /* 0x000088806e607816 */ /* 0x000fe200000000ff */
[-C--:B------:R-:W-:Y:S01]  /*7f00*/  IMAD R5, R0, R82.reuse, R5 ;  /* 0x0000005200057224 */ /* 0x080fe200078e0205 */
[----:B------:R-:W-:Y:S01]  /*7f10*/  MOV R0, R133 ;  /* 0x0000008500007202 */ /* 0x000fe20000000f00 */
[C---:B------:R-:W-:Y:S01]  /*7f20*/  IMAD R16, R78.reuse, R21, RZ ;  /* 0x000000154e107224 */ /* 0x040fe200078e02ff */
[----:B------:R-:W-:Y:S01]  /*7f30*/  SHF.L.U32 R131, R97, 0x8, RZ ;  /* 0x0000000861837819 */ /* 0x000fe200000006ff */
[----:B------:R-:W-:Y:S01]  /*7f40*/  IMAD R6, R89, R82, R6 ;  /* 0x0000005259067224 */ /* 0x000fe200078e0206 */
[----:B------:R-:W-:Y:S01]  /*7f50*/  SHF.R.S32.HI R97, RZ, 0x18, R99 ;  /* 0x00000018ff617819 */ /* 0x000fe20000011463 */
[----:B------:R-:W-:Y:S01]  /*7f60*/  IMAD R17, R78, R22, RZ ;  /* 0x000000164e117224 */ /* 0x000fe200078e02ff */
[----:B------:R-:W-:Y:S01]  /*7f70*/  SHF.L.U32 R125, R99, 0x8, RZ ;  /* 0x00000008637d7819 */ /* 0x000fe200000006ff */
[-C--:B------:R-:W-:Y:S01]  /*7f80*/  IMAD R7, R2, R82.reuse, R7 ;  /* 0x0000005202077224 */ /* 0x080fe200078e0207 */
[----:B------:R-:W-:Y:S01]  /*7f90*/  I2IP.S8.S32.SAT R5, R6, R5, RZ ;  /* 0x0000000506057239 */ /* 0x000fe200000014ff */
[----:B------:R-:W-:Y:S01]  /*7fa0*/  IMAD R18, R78, R23, RZ ;  /* 0x000000174e127224 */ /* 0x000fe200078e02ff */
[----:B------:R-:W-:Y:S01]  /*7fb0*/  SHF.R.S32.HI R2, RZ, 0x18, R131 ;  /* 0x00000018ff027819 */ /* 0x000fe20000011483 */
[-C--:B------:R-:W-:Y:S01]  /*7fc0*/  IMAD R16, R9, R82.reuse, R16 ;  /* 0x0000005209107224 */ /* 0x080fe200078e0210 */
[----:B------:R-:W-:Y:S01]  /*7fd0*/  SHF.R.S32.HI R9, RZ, 0x18, R132 ;  /* 0x00000018ff097819 */ /* 0x000fe20000011484 */
[----:B------:R-:W-:Y:S01]  /*7fe0*/  IMAD R17, R8, R82, R17 ;  /* 0x0000005208117224 */ /* 0x000fe200078e0211 */
[----:B------:R-:W-:Y:S01]  /*7ff0*/  SHF.R.S32.HI R99, RZ, 0x18, R104 ;  /* 0x00000018ff637819 */ /* 0x000fe20000011468 */
[----:B------:R-:W-:Y:S01]  /*8000*/  IMAD R22, R78, R27, RZ ;  /* 0x0000001b4e167224 */ /* 0x000fe200078e02ff */
[----:B------:R-:W-:Y:S01]  /*8010*/  SHF.L.U32 R122, R104, 0x8, RZ ;  /* 0x00000008687a7819 */ /* 0x000fe200000006ff */
[----:B------:R-:W-:Y:S01]  /*8020*/  IMAD R27, R78, R32, RZ ;  /* 0x000000204e1b7224 */ /* 0x000fe200078e02ff */
[----:B------:R-:W-:Y:S01]  /*8030*/  SHF.L.U32 R113, R106, 0x8, RZ ;  /* 0x000000086a717819 */ /* 0x000fe200000006ff */
[----:B------:R-:W-:Y:S01]  /*8040*/  IMAD R18, R91, R82, R18 ;  /* 0x000000525b127224 */ /* 0x000fe200078e0212 */
[C---:B------:R-:W-:Y:S01]  /*8050*/  SHF.L.U32 R106, R107.reuse, 0x10, RZ ;  /* 0x000000106b6a7819 */ /* 0x040fe200000006ff */
[C---:B------:R-:W-:Y:S01]  /*8060*/  IMAD R32, R78.reuse, R37, RZ ;  /* 0x000000254e207224 */ /* 0x040fe200078e02ff */
[----:B------:R-:W-:Y:S01]  /*8070*/  SHF.L.U32 R104, R107, 0x8, RZ ;  /* 0x000000086b687819 */ /* 0x000fe200000006ff */
[----:B------:R-:W-:Y:S01]  /*8080*/  IMAD R21, R78, R26, RZ ;  /* 0x0000001a4e157224 */ /* 0x000fe200078e02ff */
[----:B------:R-:W-:Y:S01]  /*8090*/  I2IP.S8.S32.SAT R17, R18, R17, RZ ;  /* 0x0000001112117239 */ /* 0x000fe200000014ff */
[----:B------:R-:W-:Y:S01]  /*80a0*/  IMAD R37, R78, R42, RZ ;  /* 0x0000002a4e257224 */ /* 0x000fe200078e02ff */
[----:B------:R-:W-:Y:S01]  /*80b0*/  SHF.R.S32.HI R107, RZ, 0x18, R111 ;  /* 0x00000018ff6b7819 */ /* 0x000fe2000001146f */
[----:B------:R-:W-:Y:S01]  /*80c0*/  IMAD R19, R0, R82, R19 ;  /* 0x0000005200137224 */ /* 0x000fe200078e0213 */
[----:B------:R-:W-:Y:S01]  /*80d0*/  I2IP.S8.S32.SAT R16, R16, R7, R17 ;  /* 0x0000000710107239 */ /* 0x000fe20000001411 */
[C---:B------:R-:W-:Y:S01]  /*80e0*/  IMAD R42, R78.reuse, R47, RZ ;  /* 0x0000002f4e2a7224 */ /* 0x040fe200078e02ff */
[----:B------:R-:W-:Y:S01]  /*80f0*/  MOV R0, R130 ;  /* 0x0000008200007202 */ /* 0x000fe20000000f00 */
[----:B------:R-:W-:Y:S01]  /*8100*/  IMAD R47, R78, R52, RZ ;  /* 0x000000344e2f7224 */ /* 0x000fe200078e02ff */
[----:B------:R-:W-:Y:S01]  /*8110*/  SHF.L.U32 R114, R108, 0x8, RZ ;  /* 0x000000086c727819 */ /* 0x000fe200000006ff */
[----:B------:R-:W-:Y:S01]  /*8120*/  IMAD R20, R9, R82, R20 ;  /* 0x0000005209147224 */ /* 0x000fe200078e0214 */
[----:B------:R-:W-:Y:S01]  /*8130*/  SHF.L.U32 R84, R111, 0x8, RZ ;  /* 0x000000086f547819 */ /* 0x000fe200000006ff */
[----:B------:R-:W-:Y:S01]  /*8140*/  IMAD R52, R78, R57, RZ ;  /* 0x000000394e347224 */ /* 0x000fe200078e02ff */
[----:B------:R-:W-:Y:S01]  /*8150*/  IADD3 R76, PT, PT, R76, 0x1, RZ ;  /* 0x000000014c4c7810 */ /* 0x000fe20007ffe0ff */
[C---:B------:R-:W-:Y:S02]  /*8160*/  IMAD R23, R78.reuse, R28, RZ ;  /* 0x0000001c4e177224 */ /* 0x040fe400078e02ff */
[----:B------:R-:W-:Y:S02]  /*8170*/  IMAD R57, R78, R62, RZ ;  /* 0x0000003e4e397224 */ /* 0x000fe400078e02ff */
[-C--:B------:R-:W-:Y:S01]  /*8180*/  IMAD R21, R2, R82.reuse, R21 ;  /* 0x0000005202157224 */ /* 0x080fe200078e0215 */
[----:B------:R-:W-:Y:S01]  /*8190*/  MOV R2, R127 ;  /* 0x0000007f00027202 */ /* 0x000fe20000000f00 */
[----:B------:R-:W-:Y:S01]  /*81a0*/  IMAD R62, R78, R67, RZ ;  /* 0x000000434e3e7224 */ /* 0x000fe200078e02ff */
[----:B------:R-:W-:Y:S01]  /*81b0*/  I2IP.S8.S32.SAT R67, R4, R3, R5 ;  /* 0x0000000304437239 */ /* 0x000fe20000001405 */
[-C--:B------:R-:W-:Y:S01]  /*81c0*/  IMAD R22, R93, R82.reuse, R22 ;  /* 0x000000525d167224 */ /* 0x080fe200078e0216 */
[----:B------:R-:W-:Y:S01]  /*81d0*/  SHF.R.S32.HI R3, RZ, 0x18, R129 ;  /* 0x00000018ff037819 */ /* 0x000fe20000011481 */
[-C--:B------:R-:W-:Y:S01]  /*81e0*/  IMAD R23, R0, R82.reuse, R23 ;  /* 0x0000005200177224 */ /* 0x080fe200078e0217 */
[----:B------:R-:W-:Y:S01]  /*81f0*/  SHF.R.S32.HI R0, RZ, 0x18, R128 ;  /* 0x00000018ff007819 */ /* 0x000fe20000011480 */
[----:B------:R-:W-:Y:S01]  /*8200*/  IMAD R26, R78, R31, RZ ;  /* 0x0000001f4e1a7224 */ /* 0x000fe200078e02ff */
[----:B------:R-:W-:Y:S01]  /*8210*/  I2IP.S8.S32.SAT R17, R22, R21, RZ ;  /* 0x0000001516117239 */ /* 0x000fe200000014ff */
[-C--:B------:R-:W-:Y:S01]  /*8220*/  IMAD R24, R3, R82.reuse, R24 ;  /* 0x0000005203187224 */ /* 0x080fe200078e0218 */
[----:B------:R-:W-:Y:S01]  /*8230*/  SHF.R.S32.HI R3, RZ, 0x18, R126 ;  /* 0x00000018ff037819 */ /* 0x000fe2000001147e */
[-C--:B------:R-:W-:Y:S01]  /*8240*/  IMAD R25, R0, R82.reuse, R25 ;  /* 0x0000005200197224 */ /* 0x080fe200078e0219 */
[----:B------:R-:W-:Y:S01]  /*8250*/  I2IP.S8.S32.SAT R17, R20, R19, R17 ;  /* 0x0000001314117239 */ /* 0x000fe20000001411 */
[----:B------:R-:W-:Y:S01]  /*8260*/  IMAD R28, R78, R33, RZ ;  /* 0x000000214e1c7224 */ /* 0x000fe200078e02ff */
[----:B------:R-:W-:Y:S01]  /*8270*/  SHF.R.S32.HI R4, RZ, 0x18, R125 ;  /* 0x00000018ff047819 */ /* 0x000fe2000001147d */
[-C--:B------:R-:W-:Y:S02]  /*8280*/  IMAD R26, R95, R82.reuse, R26 ;  /* 0x000000525f1a7224 */ /* 0x080fe400078e021a */
[-C--:B------:R-:W-:Y:S01]  /*8290*/  IMAD R27, R2, R82.reuse, R27 ;  /* 0x00000052021b7224 */ /* 0x080fe200078e021b */
[----:B------:R-:W-:Y:S01]  /*82a0*/  MOV R2, R121 ;  /* 0x0000007900027202 */ /* 0x000fe20000000f00 */
[----:B------:R-:W-:Y:S01]  /*82b0*/  IMAD R28, R3, R82, R28 ;  /* 0x00000052031c7224 */ /* 0x000fe200078e021c */
[----:B------:R-:W-:Y:S01]  /*82c0*/  I2IP.S8.S32.SAT R18, R26, R25, RZ ;  /* 0x000000191a127239 */ /* 0x000fe200000014ff */
[----:B------:R-:W-:Y:S01]  /*82d0*/  IMAD R31, R78, R36, RZ ;  /* 0x000000244e1f7224 */ /* 0x000fe200078e02ff */
[----:B------:R-:W-:Y:S01]  /*82e0*/  SHF.R.S32.HI R3, RZ, 0x18, R123 ;  /* 0x00000018ff037819 */ /* 0x000fe2000001147b */
[-C--:B------:R-:W-:Y:S01]  /*82f0*/  IMAD R29, R4, R82.reuse, R29 ;  /* 0x00000052041d7224 */ /* 0x080fe200078e021d */
[----:B------:R-:W-:Y:S01]  /*8300*/  I2IP.S8.S32.SAT R18, R24, R23, R18 ;  /* 0x0000001718127239 */ /* 0x000fe20000001412 */
[----:B------:R-:W-:Y:S01]  /*8310*/  IMAD.MOV.U32 R0, RZ, RZ, R124 ;  /* 0x000000ffff007224 */ /* 0x000fe200078e007c */
[----:B------:R-:W-:Y:S01]  /*8320*/  SHF.R.S32.HI R4, RZ, 0x18, R119 ;  /* 0x00000018ff047819 */ /* 0x000fe20000011477 */
[-C--:B------:R-:W-:Y:S02]  /*8330*/  IMAD R30, R97, R82.reuse, R30 ;  /* 0x00000052611e7224 */ /* 0x080fe400078e021e */
[----:B------:R-:W-:Y:S01]  /*8340*/  IMAD R31, R0, R82, R31 ;  /* 0x00000052001f7224 */ /* 0x000fe200078e021f */
[----:B------:R-:W-:Y:S01]  /*8350*/  SHF.R.S32.HI R0, RZ, 0x18, R122 ;  /* 0x00000018ff007819 */ /* 0x000fe2000001147a */
[----:B------:R-:W-:Y:S01]  /*8360*/  IMAD R33, R78, R38, RZ ;  /* 0x000000264e217224 */ /* 0x000fe200078e02ff */
[----:B------:R-:W-:Y:S01]  /*8370*/  I2IP.S8.S32.SAT R19, R30, R29, RZ ;  /* 0x0000001d1e137239 */ /* 0x000fe200000014ff */
[-C--:B------:R-:W-:Y:S01]  /*8380*/  IMAD R32, R3, R82.reuse, R32 ;  /* 0x0000005203207224 */ /* 0x080fe200078e0220 */
[----:B------:R-:W-:Y:S01]  /*8390*/  SHF.R.S32.HI R3, RZ, 0x18, R120 ;  /* 0x00000018ff037819 */ /* 0x000fe20000011478 */
[----:B------:R-:W-:Y:S01]  /*83a0*/  IMAD R33, R0, R82, R33 ;  /* 0x0000005200217224 */ /* 0x000fe200078e0221 */
[----:B------:R-:W-:Y:S01]  /*83b0*/  I2IP.S8.S32.SAT R19, R28, R27, R19 ;  /* 0x0000001b1c137239 */ /* 0x000fe20000001413 */
[----:B------:R-:W-:Y:S01]  /*83c0*/  IMAD R36, R78, R41, RZ ;  /* 0x000000294e247224 */ /* 0x000fe200078e02ff */
[----:B------:R-:W-:Y:S01]  /*83d0*/  MOV R0, R118 ;  /* 0x0000007600007202 */ /* 0x000fe20000000f00 */
[-C--:B------:R-:W-:Y:S02]  /*83e0*/  IMAD R34, R99, R82.reuse, R34 ;  /* 0x0000005263227224 */ /* 0x080fe400078e0222 */
[----:B------:R-:W-:Y:S01]  /*83f0*/  IMAD R35, R2, R82, R35 ;  /* 0x0000005202237224 */ /* 0x000fe200078e0223 */
[----:B------:R-:W-:Y:S01]  /*8400*/  MOV R2, R112 ;  /* 0x0000007000027202 */ /* 0x000fe20000000f00 */
[----:B------:R-:W-:Y:S01]  /*8410*/  IMAD R38, R78, R43, RZ ;  /* 0x0000002b4e267224 */ /* 0x000fe200078e02ff */
[----:B------:R-:W-:Y:S01]  /*8420*/  I2IP.S8.S32.SAT R33, R34, R33, RZ ;  /* 0x0000002122217239 */ /* 0x000fe200000014ff */
[-C--:B------:R-:W-:Y:S01]  /*8430*/  IMAD R36, R3, R82.reuse, R36 ;  /* 0x0000005203247224 */ /* 0x080fe200078e0224 */
[----:B------:R-:W-:Y:S01]  /*8440*/  SHF.R.S32.HI R3, RZ, 0x18, R116 ;  /* 0x00000018ff037819 */ /* 0x000fe20000011474 */
[-C--:B------:R-:W-:Y:S01]  /*8450*/  IMAD R37, R4, R82.reuse, R37 ;  /* 0x0000005204257224 */ /* 0x080fe200078e0225 */
[----:B------:R-:W-:Y:S01]  /*8460*/  I2IP.S8.S32.SAT R32, R32, R31, R33 ;  /* 0x0000001f20207239 */ /* 0x000fe20000001421 */
[-C--:B------:R-:W-:Y:S01]  /*8470*/  IMAD R38, R101, R82.reuse, R38 ;  /* 0x0000005265267224 */ /* 0x080fe200078e0226 */
[----:B------:R-:W-:Y:S01]  /*8480*/  SHF.R.S32.HI R4, RZ, 0x18, R104 ;  /* 0x00000018ff047819 */ /* 0x000fe20000011468 */
[----:B------:R-:W-:Y:S01]  /*8490*/  IMAD R39, R0, R82, R39 ;  /* 0x0000005200277224 */ /* 0x000fe200078e0227 */
[----:B------:R-:W-:Y:S01]  /*84a0*/  SHF.R.S32.HI R0, RZ, 0x18, R113 ;  /* 0x00000018ff007819 */ /* 0x000fe20000011471 */
[----:B------:R-:W-:Y:S01]  /*84b0*/  IMAD R41, R78, R46, RZ ;  /* 0x0000002e4e297224 */ /* 0x000fe200078e02ff */
[----:B------:R-:W-:Y:S01]  /*84c0*/  I2IP.S8.S32.SAT R37, R38, R37, RZ ;  /* 0x0000002526257239 */ /* 0x000fe200000014ff */
[----:B------:R-:W-:Y:S01]  /*84d0*/  IMAD R40, R3, R82, R40 ;  /* 0x0000005203287224 */ /* 0x000fe200078e0228 */
[----:B------:R-:W-:Y:S01]  /*84e0*/  SHF.R.S32.HI R3, RZ, 0x18, R106 ;  /* 0x00000018ff037819 */ /* 0x000fe2000001146a */
[----:B------:R-:W-:Y:S01]  /*84f0*/  IMAD R43, R78, R48, RZ ;  /* 0x000000304e2b7224 */ /* 0x000fe200078e02ff */
[----:B------:R-:W-:Y:S01]  /*8500*/  I2IP.S8.S32.SAT R33, R36, R35, R37 ;  /* 0x0000002324217239 */ /* 0x000fe20000001425 */
[-C--:B------:R-:W-:Y:S01]  /*8510*/  IMAD R41, R0, R82.reuse, R41 ;  /* 0x0000005200297224 */ /* 0x080fe200078e0229 */
[----:B------:R-:W-:Y:S01]  /*8520*/  MOV R0, R117 ;  /* 0x0000007500007202 */ /* 0x000fe20000000f00 */
[-C--:B------:R-:W-:Y:S02]  /*8530*/  IMAD R42, R103, R82.reuse, R42 ;  /* 0x00000052672a7224 */ /* 0x080fe400078e022a */
        /* <DEDUP_REMOVED lines=11> */
[-C--:B------:R-:W-:Y:S02]  /*85f0*/  IMAD R47, R0, R82.reuse, R47 ;  /* 0x00000052002f7224 */ /* 0x080fe400078e022f */
[----:B------:R-:W-:Y:S01]  /*8600*/  IMAD R48, R3, R82, R48 ;  /* 0x0000005203307224 */ /* 0x000fe200078e0230 */
[----:B------:R-:W-:Y:S01]  /*8610*/  SHF.R.S32.HI R3, RZ, 0x18, R100 ;  /* 0x00000018ff037819 */ /* 0x000fe20000011464 */
[----:B------:R-:W-:Y:S01]  /*8620*/  IMAD R51, R78, R56, RZ ;  /* 0x000000384e337224 */ /* 0x000fe200078e02ff */
[----:B------:R-:W-:Y:S01]  /*8630*/  I2IP.S8.S32.SAT R35, R46, R45, RZ ;  /* 0x0000002d2e237239 */ /* 0x000fe200000014ff */
[-C--:B------:R-:W-:Y:S01]  /*8640*/  IMAD R49, R2, R82.reuse, R49 ;  /* 0x0000005202317224 */ /* 0x080fe200078e0231 */
[----:B------:R-:W-:Y:S01]  /*8650*/  SHF.R.S32.HI R2, RZ, 0x18, R98 ;  /* 0x00000018ff027819 */ /* 0x000fe20000011462 */
[----:B------:R-:W-:Y:S01]  /*8660*/  IMAD.MOV.U32 R0, RZ, RZ, R102 ;  /* 0x000000ffff007224 */ /* 0x000fe200078e0066 */
[----:B------:R-:W-:Y:S01]  /*8670*/  I2IP.S8.S32.SAT R35, R44, R43, R35 ;  /* 0x0000002b2c237239 */ /* 0x000fe20000001423 */
[-C--:B------:R-:W-:Y:S02]  /*8680*/  IMAD R50, R81, R82.reuse, R50 ;  /* 0x0000005251327224 */ /* 0x080fe400078e0232 */
[----:B------:R-:W-:Y:S01]  /*8690*/  IMAD R51, R0, R82, R51 ;  /* 0x0000005200337224 */ /* 0x000fe200078e0233 */
[----:B------:R-:W-:Y:S01]  /*86a0*/  MOV R0, R96 ;  /* 0x0000006000007202 */ /* 0x000fe20000000f00 */
[----:B------:R-:W-:Y:S01]  /*86b0*/  IMAD R53, R78, R58, RZ ;  /* 0x0000003a4e357224 */ /* 0x000fe200078e02ff */
[----:B------:R-:W-:Y:S01]  /*86c0*/  I2IP.S8.S32.SAT R49, R50, R49, RZ ;  /* 0x0000003132317239 */ /* 0x000fe200000014ff */
[-C--:B------:R-:W-:Y:S01]  /*86d0*/  IMAD R52, R3, R82.reuse, R52 ;  /* 0x0000005203347224 */ /* 0x080fe200078e0234 */
[----:B------:R-:W-:Y:S01]  /*86e0*/  SHF.R.S32.HI R3, RZ, 0x18, R94 ;  /* 0x00000018ff037819 */ /* 0x000fe2000001145e */
[----:B------:R-:W-:Y:S01]  /*86f0*/  IMAD R53, R2, R82, R53 ;  /* 0x0000005202357224 */ /* 0x000fe200078e0235 */
[----:B------:R-:W-:Y:S01]  /*8700*/  MOV R2, R90 ;  /* 0x0000005a00027202 */ /* 0x000fe20000000f00 */
[----:B------:R-:W-:Y:S01]  /*8710*/  IMAD R54, R83, R82, R54 ;  /* 0x0000005253367224 */ /* 0x000fe200078e0236 */
[----:B------:R-:W-:Y:S01]  /*8720*/  I2IP.S8.S32.SAT R48, R48, R47, R49 ;  /* 0x0000002f30307239 */ /* 0x000fe20000001431 */
[C---:B------:R-:W-:Y:S02]  /*8730*/  IMAD R56, R78.reuse, R61, RZ ;  /* 0x0000003d4e387224 */ /* 0x040fe400078e02ff */
[----:B------:R-:W-:Y:S01]  /*8740*/  IMAD R61, R78, R66, RZ ;  /* 0x000000424e3d7224 */ /* 0x000fe200078e02ff */
[----:B------:R-:W-:Y:S01]  /*8750*/  I2IP.S8.S32.SAT R66, R13, R12, R14 ;  /* 0x0000000c0d427239 */ /* 0x000fe2000000140e */
[-C--:B------:R-:W-:Y:S01]  /*8760*/  IMAD R55, R0, R82.reuse, R55 ;  /* 0x0000005200377224 */ /* 0x080fe200078e0237 */
[----:B------:R-:W-:Y:S01]  /*8770*/  SHF.R.S32.HI R0, RZ, 0x18, R92 ;  /* 0x00000018ff007819 */ /* 0x000fe2000001145c */
[-C--:B------:R-:W-:Y:S01]  /*8780*/  IMAD R56, R3, R82.reuse, R56 ;  /* 0x0000005203387224 */ /* 0x080fe200078e0238 */
[----:B------:R-:W-:Y:S01]  /*8790*/  I2IP.S8.S32.SAT R49, R54, R53, RZ ;  /* 0x0000003536317239 */ /* 0x000fe200000014ff */
[----:B------:R1:W-:Y:S01]  /*87a0*/  STS.128 [R155+UR49+0x6200], R64 ;  /* 0x006200409b007988 */ /* 0x0003e20008000c31 */
[----:B------:R-:W-:Y:S01]  /*87b0*/  IMAD R58, R78, R63, RZ ;  /* 0x0000003f4e3a7224 */ /* 0x000fe200078e02ff */
[----:B------:R-:W-:Y:S01]  /*87c0*/  SHF.R.S32.HI R3, RZ, 0x18, R88 ;  /* 0x00000018ff037819 */ /* 0x000fe20000011458 */
[-C--:B------:R-:W-:Y:S01]  /*87d0*/  IMAD R57, R0, R82.reuse, R57 ;  /* 0x0000005200397224 */ /* 0x080fe200078e0239 */
[----:B------:R-:W-:Y:S01]  /*87e0*/  I2IP.S8.S32.SAT R49, R52, R51, R49 ;  /* 0x0000003334317239 */ /* 0x000fe20000001431 */
[-C--:B------:R-:W-:Y:S02]  /*87f0*/  IMAD R58, R85, R82.reuse, R58 ;  /* 0x00000052553a7224 */ /* 0x080fe400078e023a */
[-C--:B------:R-:W-:Y:S01]  /*8800*/  IMAD R59, R2, R82.reuse, R59 ;  /* 0x00000052023b7224 */ /* 0x080fe200078e023b */
[----:B------:R1:W-:Y:S01]  /*8810*/  STS.128 [R175+0x6200], R16 ;  /* 0x00620010af007388 */ /* 0x0003e20000000c00 */
[-C--:B------:R-:W-:Y:S01]  /*8820*/  IMAD R60, R3, R82.reuse, R60 ;  /* 0x00000052033c7224 */ /* 0x080fe200078e023c */
[----:B------:R-:W-:Y:S01]  /*8830*/  I2IP.S8.S32.SAT R50, R58, R57, RZ ;  /* 0x000000393a327239 */ /* 0x000fe200000014ff */
[-C--:B------:R-:W-:Y:S02]  /*8840*/  IMAD R61, R4, R82.reuse, R61 ;  /* 0x00000052043d7224 */ /* 0x080fe400078e023d */
[----:B------:R-:W-:Y:S01]  /*8850*/  IMAD R62, R107, R82, R62 ;  /* 0x000000526b3e7224 */ /* 0x000fe200078e023e */
[----:B------:R-:W-:Y:S02]  /*8860*/  I2IP.S8.S32.SAT R50, R56, R55, R50 ;  /* 0x0000003738327239 */ /* 0x000fe40000001432 */
[----:B------:R1:W-:Y:S02]  /*8870*/  STS.128 [R174+0x6200], R32 ;  /* 0x00620020ae007388 */ /* 0x0003e40000000c00 */
        /* <DEDUP_REMOVED lines=11> */
[----:B------:R-:W-:Y:S02]  /*8930*/  UIADD3 UR8, UP0, UPT, UR52, 0x680, URZ ;  /* 0x0000068034087890 */ /* 0x000fe4000ff1e0ff */
[----:B------:R-:W-:Y:S02]  /*8940*/  UIADD3 UR5, UPT, UPT, UR41, 0x40, URZ ;  /* 0x0000004029057890 */ /* 0x000fe4000fffe0ff */
[----:B------:R-:W-:Y:S02]  /*8950*/  UIADD3 UR4, UPT, UPT, UR49, 0x6200, URZ ;  /* 0x0000620031047890 */ /* 0x000fe4000fffe0ff */
[----:B------:R-:W-:Y:S01]  /*8960*/  UIADD3.X UR9, UPT, UPT, URZ, UR53, URZ, UP0, !UPT ;  /* 0x00000035ff097290 */ /* 0x000fe200087fe4ff */
[----:B------:R-:W-:Y:S01]  /*8970*/  UMOV UR6, UR42 ;  /* 0x0000002a00067c82 */ /* 0x000fe20008000000 */
[----:B------:R-:W-:Y:S07]  /*8980*/  UMOV UR7, UR36 ;  /* 0x0000002400077c82 */ /* 0x000fee0008000000 */
[----:B------:R2:W-:Y:S01]  /*8990*/  UTMASTG.3D [UR4], [UR8] ;  /* 0x00000004080073b5 */ /* 0x0005e20008010000 */
[----:B------:R0:W-:Y:S01]  /*89a0*/  UTMACMDFLUSH ;  /* 0x00000000000079b7 */ /* 0x0001e20000000000 */
[----:B--2---:R-:W-:Y:S04]  /*89b0*/  DEPBAR.LE SB0, 0x1 ;  /* 0x000080400000791a */ /* 0x004fe80000000000 */
.L_x_121:
[----:B------:R-:W-:Y:S05]  /*89c0*/  BSYNC.RECONVERGENT B0 ;  /* 0x0000000000007941 */ /* 0x000fea0003800200 */
.L_x_120:
[----:B------:R-:W-:Y:S01]  /*89d0*/  BAR.SYNC.DEFER_BLOCKING 0x1, 0x80 ;  /* 0x0042000000007b1d */ /* 0x000fe20000010000 */
[----:B------:R-:W-:Y:S01]  /*89e0*/  ISETP.NE.AND P2, PT, R170, RZ, PT ;  /* 0x000000ffaa00720c */ /* 0x000fe20003f45270 */
[----:B------:R-:W-:Y:S01]  /*89f0*/  IMAD.IADD R20, R75, 0x1, R152 ;  /* 0x000000014b147824 */ /* 0x000fe200078e0298 */
[----:B------:R-:W-:Y:S01]  /*8a00*/  ISETP.NE.AND P0, PT, R172, 0x2, PT ;  /* 0x00000002ac00780c */ /* 0x000fe20003f05270 */
[----:B------:R-:W-:Y:S01]  /*8a10*/  IMAD.IADD R21, R77, 0x1, R154 ;  /* 0x000000014d157824 */ /* 0x000fe200078e029a */
[----:B------:R-:W-:Y:S02]  /*8a20*/  ISETP.NE.AND P1, PT, R76, 0x4, PT ;  /* 0x000000044c00780c */ /* 0x000fe40003f25270 */
[----:B------:R-:W-:Y:S02]  /*8a30*/  SEL R0, RZ, 0x1, P0 ;  /* 0x00000001ff007807 */ /* 0x000fe40000000000 */
[----:B------:R-:W-:Y:S02]  /*8a40*/  SEL R3, RZ, 0x1, P1 ;  /* 0x00000001ff037807 */ /* 0x000fe40000800000 */
[----:B------:R-:W-:Y:S02]  /*8a50*/  LOP3.LUT R163, R163, R0, RZ, 0x3c, !PT ;  /* 0x00000000a3a37212 */ /* 0x000fe400078e3cff */
[----:B------:R-:W-:Y:S02]  /*8a60*/  LOP3.LUT R164, R164, R3, RZ, 0x3c, !PT ;  /* 0x00000003a4a47212 */ /* 0x000fe400078e3cff */
[----:B------:R-:W-:Y:S02]  /*8a70*/  @P2 R2UR UR36, R160 ;  /* 0x00000000a02422ca */ /* 0x000fe400000e0000 */
[----:B------:R-:W-:Y:S02]  /*8a80*/  SEL R172, R172, RZ, P0 ;  /* 0x000000ffacac7207 */ /* 0x000fe40000000000 */
[----:B------:R-:W-:Y:S01]  /*8a90*/  SEL R76, R76, RZ, P1 ;  /* 0x000000ff4c4c7207 */ /* 0x000fe20000800000 */
[----:B------:R-:W-:Y:S10]  /*8aa0*/  @P2 BRA `(.L_x_122) ;  /* 0xffffffc400882947 */ /* 0x000ff4000383ffff */
[----:B------:R-:W-:Y:S05]  /*8ab0*/  EXIT ;  /* 0x000000000000794d */ /* 0x000fea0003800000 */
.L_x_24:
[----:B--2---:R2:W4:Y:S02]  /*8ac0*/  SYNCS.PHASECHK.TRANS64.TRYWAIT P0, [R3+URZ+0xe0], R2 ;  /* 0x0000e002030075a7 */ /* 0x00452400080011ff */
[----:B----4-:R-:W-:Y:S05]  /*8ad0*/  @!P0 NANOSLEEP.SYNCS 0x989680 ;  /* 0x009896800000895d */ /* 0x010fea0003900000 */
[----:B------:R-:W4:Y:S02]  /*8ae0*/  @!P0 SYNCS.PHASECHK.TRANS64 P0, [R3+URZ+0xe0], R2 ;  /* 0x0000e002030085a7 */ /* 0x000f2400080010ff */
[----:B----4-:R-:W-:Y:S05]  /*8af0*/  @!P0 BRA `(.L_x_24) ;  /* 0xfffffffc00f08947 */ /* 0x010fea000383ffff */
[----:B------:R-:W-:Y:S05]  /*8b00*/  BRA `(.L_x_123) ;  /* 0xffffff8c00347947 */ /* 0x000fea000383ffff */
.L_x_27:
[----:B-1----:R-:W-:-:S07]  /*8b10*/  MOV R2, UR33 ;  /* 0x0000002100027c02 */ /* 0x002fce0008000f00 */
.L_x_124:
[----:B-1----:R1:W2:Y:S02]  /*8b20*/  SYNCS.PHASECHK.TRANS64.TRYWAIT P0, [R2+URZ+0x20], R5 ;  /* 0x00002005020075a7 */ /* 0x0022a400080011ff */
[----:B--2---:R-:W-:Y:S05]  /*8b30*/  @!P0 NANOSLEEP.SYNCS 0x989680 ;  /* 0x009896800000895d */ /* 0x004fea0003900000 */
[----:B------:R-:W2:Y:S02]  /*8b40*/  @!P0 SYNCS.PHASECHK.TRANS64 P0, [R2+URZ+0x20], R5 ;  /* 0x00002005020085a7 */ /* 0x000ea400080010ff */
[----:B--2---:R-:W-:Y:S05]  /*8b50*/  @!P0 BRA `(.L_x_124) ;  /* 0xfffffffc00f08947 */ /* 0x004fea000383ffff */
[----:B------:R-:W-:Y:S05]  /*8b60*/  BRA `(.L_x_26) ;  /* 0xffffff8c009c7947 */ /* 0x000fea000383ffff */
.L_x_34:
[----:B-1----:R-:W-:-:S07]  /*8b70*/  MOV R2, UR17 ;  /* 0x0000001100027c02 */ /* 0x002fce0008000f00 */
.L_x_125:
[----:B-1----:R1:W2:Y:S02]  /*8b80*/  SYNCS.PHASECHK.TRANS64.TRYWAIT P0, [R2+URZ+0x20], R5 ;  /* 0x00002005020075a7 */ /* 0x0022a400080011ff */
[----:B--2---:R-:W-:Y:S05]  /*8b90*/  @!P0 NANOSLEEP.SYNCS 0x989680 ;  /* 0x009896800000895d */ /* 0x004fea0003900000 */
[----:B------:R-:W2:Y:S02]  /*8ba0*/  @!P0 SYNCS.PHASECHK.TRANS64 P0, [R2+URZ+0x20], R5 ;  /* 0x00002005020085a7 */ /* 0x000ea400080010ff */
[----:B--2---:R-:W-:Y:S05]  /*8bb0*/  @!P0 BRA `(.L_x_125) ;  /* 0xfffffffc00f08947 */ /* 0x004fea000383ffff */
[----:B------:R-:W-:Y:S05]  /*8bc0*/  BRA `(.L_x_33) ;  /* 0xffffff9000587947 */ /* 0x000fea000383ffff */
.L_x_39:
[----:B-1----:R1:W2:Y:S02]  /*8bd0*/  SYNCS.PHASECHK.TRANS64.TRYWAIT P0, [R2+URZ+0x70], R3 ;  /* 0x00007003020075a7 */ /* 0x0022a400080011ff */
[----:B--2---:R-:W-:Y:S05]  /*8be0*/  @!P0 NANOSLEEP.SYNCS 0x989680 ;  /* 0x009896800000895d */ /* 0x004fea0003900000 */
[----:B------:R-:W2:Y:S02]  /*8bf0*/  @!P0 SYNCS.PHASECHK.TRANS64 P0, [R2+URZ+0x70], R3 ;  /* 0x00007003020085a7 */ /* 0x000ea400080010ff */
[----:B--2---:R-:W-:Y:S05]  /*8c00*/  @!P0 BRA `(.L_x_39) ;  /* 0xfffffffc00f08947 */ /* 0x004fea000383ffff */
[----:B------:R-:W-:Y:S05]  /*8c10*/  BRA `(.L_x_126) ;  /* 0xffffff9000fc7947 */ /* 0x000fea000383ffff */
.L_x_43:
[----:B---3--:R-:W-:-:S07]  /*8c20*/  MOV R0, UR5 ;  /* 0x0000000500007c02 */ /* 0x008fce0008000f00 */
.L_x_127:
[----:B-1----:R1:W2:Y:S02]  /*8c30*/  SYNCS.PHASECHK.TRANS64.TRYWAIT P0, [R0+URZ], R3 ;  /* 0x00000003000075a7 */ /* 0x0022a400080011ff */
[----:B--2---:R-:W-:Y:S05]  /*8c40*/  @!P0 NANOSLEEP.SYNCS 0x989680 ;  /* 0x009896800000895d */ /* 0x004fea0003900000 */
[----:B------:R-:W2:Y:S02]  /*8c50*/  @!P0 SYNCS.PHASECHK.TRANS64 P0, [R0+URZ], R3 ;  /* 0x00000003000085a7 */ /* 0x000ea400080010ff */
[----:B--2---:R-:W-:Y:S05]  /*8c60*/  @!P0 BRA `(.L_x_127) ;  /* 0xfffffffc00f08947 */ /* 0x004fea000383ffff */
[----:B------:R-:W-:Y:S05]  /*8c70*/  BRA `(.L_x_128) ;  /* 0xffffff98006c7947 */ /* 0x000fea000383ffff */
.L_x_44:
[----:B---3--:R-:W-:-:S07]  /*8c80*/  MOV R0, UR5 ;  /* 0x0000000500007c02 */ /* 0x008fce0008000f00 */
.L_x_129:
[----:B-1----:R1:W2:Y:S02]  /*8c90*/  SYNCS.PHASECHK.TRANS64.TRYWAIT P0, [R0+URZ], R3 ;  /* 0x00000003000075a7 */ /* 0x0022a400080011ff */
[----:B--2---:R-:W-:Y:S05]  /*8ca0*/  @!P0 NANOSLEEP.SYNCS 0x989680 ;  /* 0x009896800000895d */ /* 0x004fea0003900000 */
[----:B------:R-:W2:Y:S02]  /*8cb0*/  @!P0 SYNCS.PHASECHK.TRANS64 P0, [R0+URZ], R3 ;  /* 0x00000003000085a7 */ /* 0x000ea400080010ff */
[----:B--2---:R-:W-:Y:S05]  /*8cc0*/  @!P0 BRA `(.L_x_129) ;  /* 0xfffffffc00f08947 */ /* 0x004fea000383ffff */
[----:B------:R-:W-:Y:S05]  /*8cd0*/  BRA `(.L_x_130) ;  /* 0xffffff9800787947 */ /* 0x000fea000383ffff */
.L_x_45:
[----:B---3--:R-:W-:-:S07]  /*8ce0*/  MOV R0, UR5 ;  /* 0x0000000500007c02 */ /* 0x008fce0008000f00 */
.L_x_131:
[----:B-1----:R1:W2:Y:S02]  /*8cf0*/  SYNCS.PHASECHK.TRANS64.TRYWAIT P0, [R0+URZ], R3 ;  /* 0x00000003000075a7 */ /* 0x0022a400080011ff */
[----:B--2---:R-:W-:Y:S05]  /*8d00*/  @!P0 NANOSLEEP.SYNCS 0x989680 ;  /* 0x009896800000895d */ /* 0x004fea0003900000 */
[----:B------:R-:W2:Y:S02]  /*8d10*/  @!P0 SYNCS.PHASECHK.TRANS64 P0, [R0+URZ], R3 ;  /* 0x00000003000085a7 */ /* 0x000ea400080010ff */
[----:B--2---:R-:W-:Y:S05]  /*8d20*/  @!P0 BRA `(.L_x_131) ;  /* 0xfffffffc00f08947 */ /* 0x004fea000383ffff */
[----:B------:R-:W-:Y:S05]  /*8d30*/  BRA `(.L_x_132) ;  /* 0xffffff9800847947 */ /* 0x000fea000383ffff */
.L_x_48:
[----:B-1----:R1:W2:Y:S02]  /*8d40*/  SYNCS.PHASECHK.TRANS64.TRYWAIT P0, [R0+URZ+0xd0], R5 ;  /* 0x0000d005000075a7 */ /* 0x0022a400080011ff */
[----:B--2---:R-:W-:Y:S05]  /*8d50*/  @!P0 NANOSLEEP.SYNCS 0x989680 ;  /* 0x009896800000895d */ /* 0x004fea0003900000 */
[----:B------:R-:W2:Y:S02]  /*8d60*/  @!P0 SYNCS.PHASECHK.TRANS64 P0, [R0+URZ+0xd0], R5 ;  /* 0x0000d005000085a7 */ /* 0x000ea400080010ff */
[----:B--2---:R-:W-:Y:S05]  /*8d70*/  @!P0 BRA `(.L_x_48) ;  /* 0xfffffffc00f08947 */ /* 0x004fea000383ffff */
[----:B------:R-:W-:Y:S05]  /*8d80*/  BRA `(.L_x_133) ;  /* 0xffffff9800e47947 */ /* 0x000fea000383ffff */
.L_x_49:
[----:B------:R-:W-:-:S07]  /*8d90*/  MOV R0, UR5 ;  /* 0x0000000500007c02 */ /* 0x000fce0008000f00 */
.L_x_134:
[----:B-1----:R1:W2:Y:S02]  /*8da0*/  SYNCS.PHASECHK.TRANS64.TRYWAIT P0, [R0+URZ+0x80], R7 ;  /* 0x00008007000075a7 */ /* 0x0022a400080011ff */
[----:B--2---:R-:W-:Y:S05]  /*8db0*/  @!P0 NANOSLEEP.SYNCS 0x989680 ;  /* 0x009896800000895d */ /* 0x004fea0003900000 */
[----:B------:R-:W2:Y:S02]  /*8dc0*/  @!P0 SYNCS.PHASECHK.TRANS64 P0, [R0+URZ+0x80], R7 ;  /* 0x00008007000085a7 */ /* 0x000ea400080010ff */
[----:B--2---:R-:W-:Y:S05]  /*8dd0*/  @!P0 BRA `(.L_x_134) ;  /* 0xfffffffc00f08947 */ /* 0x004fea000383ffff */
[----:B------:R-:W-:Y:S05]  /*8de0*/  BRA `(.L_x_135) ;  /* 0xffffff9800f47947 */ /* 0x000fea000383ffff */
.L_x_50:
[----:B-1----:R1:W2:Y:S02]  /*8df0*/  SYNCS.PHASECHK.TRANS64.TRYWAIT P1, [R0+URZ+0x70], R5 ;  /* 0x00007005000075a7 */ /* 0x0022a400080211ff */
[----:B--2---:R-:W-:Y:S05]  /*8e00*/  @!P1 NANOSLEEP.SYNCS 0x989680 ;  /* 0x009896800000995d */ /* 0x004fea0003900000 */
[----:B------:R-:W2:Y:S02]  /*8e10*/  @!P1 SYNCS.PHASECHK.TRANS64 P1, [R0+URZ+0x70], R5 ;  /* 0x00007005000095a7 */ /* 0x000ea400080210ff */
[----:B--2---:R-:W-:Y:S05]  /*8e20*/  @!P1 BRA `(.L_x_50) ;  /* 0xfffffffc00f09947 */ /* 0x004fea000383ffff */
[----:B------:R-:W-:Y:S05]  /*8e30*/  BRA `(.L_x_136) ;  /* 0xffffff9c00247947 */ /* 0x000fea000383ffff */
.L_x_53:
[----:B------:R-:W-:-:S07]  /*8e40*/  MOV R0, UR5 ;  /* 0x0000000500007c02 */ /* 0x000fce0008000f00 */
.L_x_137:
[----:B-1----:R1:W2:Y:S02]  /*8e50*/  SYNCS.PHASECHK.TRANS64.TRYWAIT P0, [R0+URZ+0x80], R3 ;  /* 0x00008003000075a7 */ /* 0x0022a400080011ff */
[----:B--2---:R-:W-:Y:S05]  /*8e60*/  @!P0 NANOSLEEP.SYNCS 0x989680 ;  /* 0x009896800000895d */ /* 0x004fea0003900000 */
[----:B------:R-:W2:Y:S02]  /*8e70*/  @!P0 SYNCS.PHASECHK.TRANS64 P0, [R0+URZ+0x80], R3 ;  /* 0x00008003000085a7 */ /* 0x000ea400080010ff */
[----:B--2---:R-:W-:Y:S05]  /*8e80*/  @!P0 BRA `(.L_x_137) ;  /* 0xfffffffc00f08947 */ /* 0x004fea000383ffff */
[----:B------:R-:W-:Y:S05]  /*8e90*/  BRA `(.L_x_52) ;  /* 0xffffff9c00787947 */ /* 0x000fea000383ffff */
.L_x_62:
[----:B-1----:R-:W-:-:S04]  /*8ea0*/  MOV R4, UR6 ;  /* 0x0000000600047c02 */ /* 0x002fc80008000f00 */
[----:B------:R1:W2:Y:S03]  /*8eb0*/  SYNCS.PHASECHK.TRANS64.TRYWAIT P0, [R4+URZ+0x8], R5 ;  /* 0x00000805040075a7 */ /* 0x0002a600080011ff */
[----:B--2---:R-:W-:Y:S05]  /*8ec0*/  @!P0 NANOSLEEP.SYNCS 0x989680 ;  /* 0x009896800000895d */ /* 0x004fea0003900000 */
[----:B------:R-:W2:Y:S02]  /*8ed0*/  @!P0 SYNCS.PHASECHK.TRANS64 P0, [R4+URZ+0x8], R5 ;  /* 0x00000805040085a7 */ /* 0x000ea400080010ff */
[----:B--2---:R-:W-:Y:S05]  /*8ee0*/  @!P0 BRA `(.L_x_62) ;  /* 0xfffffffc00ec8947 */ /* 0x004fea000383ffff */
[----:B------:R-:W-:Y:S05]  /*8ef0*/  BRA `(.L_x_61) ;  /* 0xffffffa0002c7947 */ /* 0x000fea000383ffff */
.L_x_64:
[----:B------:R-:W-:Y:S01]  /*8f00*/  BSSY B0, `(.L_x_138) ;  /* 0x0000006000007945 */ /* 0x000fe20003800000 */
[----:B------:R-:W-:-:S07]  /*8f10*/  MOV R15, 0xffffffff ;  /* 0xffffffff000f7802 */ /* 0x000fce0000000f00 */
[----:B-1---5:R-:W-:Y:S05]  /*8f20*/  WARPSYNC.COLLECTIVE R15, `(.L_x_139) ;  /* 0x000000000f0c7348 */ /* 0x022fea0003c00000 */
[----:B------:R-:W-:Y:S02]  /*8f30*/  ELECT P6, UR79, PT ;  /* 0x00000000004f782f */ /* 0x000fe400038c0000 */
[----:B------:R-:W-:Y:S01]  /*8f40*/  MOV R14, UR79 ;  /* 0x0000004f000e7c02 */ /* 0x000fe20008000f00 */
[----:B-1---5:R-:W-:Y:S10]  /*8f50*/  ENDCOLLECTIVE ;  /* 0x000000000000791b */ /* 0x022ff40003800000 */
.L_x_139:
[----:B------:R-:W-:Y:S05]  /*8f60*/  BSYNC B0 ;  /* 0x0000000000007941 */ /* 0x000fea0003800000 */
.L_x_138:
[----:B------:R-:W-:Y:S05]  /*8f70*/  BRA `(.L_x_140) ;  /* 0xffffffa0005c7947 */ /* 0x000fea000383ffff */
.L_x_66:
[----:B-1----:R-:W-:-:S04]  /*8f80*/  MOV R2, UR6 ;  /* 0x0000000600027c02 */ /* 0x002fc80008000f00 */
[----:B------:R1:W2:Y:S03]  /*8f90*/  SYNCS.PHASECHK.TRANS64.TRYWAIT P0, [R2+URZ+0x8], R3 ;  /* 0x00000803020075a7 */ /* 0x0002a600080011ff */
[----:B--2---:R-:W-:Y:S05]  /*8fa0*/  @!P0 NANOSLEEP.SYNCS 0x989680 ;  /* 0x009896800000895d */ /* 0x004fea0003900000 */
[----:B------:R-:W2:Y:S02]  /*8fb0*/  @!P0 SYNCS.PHASECHK.TRANS64 P0, [R2+URZ+0x8], R3 ;  /* 0x00000803020085a7 */ /* 0x000ea400080010ff */
[----:B--2---:R-:W-:Y:S05]  /*8fc0*/  @!P0 BRA `(.L_x_66) ;  /* 0xfffffffc00ec8947 */ /* 0x004fea000383ffff */
[----:B------:R-:W-:Y:S05]  /*8fd0*/  BRA `(.L_x_65) ;  /* 0xffffffa000607947 */ /* 0x000fea000383ffff */
.L_x_67:
[----:B-1----:R1:W2:Y:S02]  /*8fe0*/  SYNCS.PHASECHK.TRANS64.TRYWAIT P0, [R0+URZ+0x70], R5 ;  /* 0x00007005000075a7 */ /* 0x0022a400080011ff */
[----:B--2---:R-:W-:Y:S05]  /*8ff0*/  @!P0 NANOSLEEP.SYNCS 0x989680 ;  /* 0x009896800000895d */ /* 0x004fea0003900000 */
[----:B------:R-:W2:Y:S02]  /*9000*/  @!P0 SYNCS.PHASECHK.TRANS64 P0, [R0+URZ+0x70], R5 ;  /* 0x00007005000085a7 */ /* 0x000ea400080010ff */
[----:B--2---:R-:W-:Y:S05]  /*9010*/  @!P0 BRA `(.L_x_67) ;  /* 0xfffffffc00f08947 */ /* 0x004fea000383ffff */
[----:B------:R-:W-:Y:S05]  /*9020*/  BRA `(.L_x_141) ;  /* 0xffffffa4004c7947 */ /* 0x000fea000383ffff */
.L_x_69:
[----:B------:R-:W-:-:S07]  /*9030*/  MOV R0, UR9 ;  /* 0x0000000900007c02 */ /* 0x000fce0008000f00 */
.L_x_142:
[----:B-1----:R1:W2:Y:S02]  /*9040*/  SYNCS.PHASECHK.TRANS64.TRYWAIT P0, [R0+URZ+0xb0], R5 ;  /* 0x0000b005000075a7 */ /* 0x0022a400080011ff */
[----:B--2---:R-:W-:Y:S05]  /*9050*/  @!P0 NANOSLEEP.SYNCS 0x989680 ;  /* 0x009896800000895d */ /* 0x004fea0003900000 */
[----:B------:R-:W2:Y:S02]  /*9060*/  @!P0 SYNCS.PHASECHK.TRANS64 P0, [R0+URZ+0xb0], R5 ;  /* 0x0000b005000085a7 */ /* 0x000ea400080010ff */
[----:B--2---:R-:W-:Y:S05]  /*9070*/  @!P0 BRA `(.L_x_142) ;  /* 0xfffffffc00f08947 */ /* 0x004fea000383ffff */
[----:B------:R-:W-:Y:S05]  /*9080*/  BRA `(.L_x_143) ;  /* 0xffffffa400987947 */ /* 0x000fea000383ffff */
.L_x_72:
[----:B------:R-:W-:Y:S07]  /*9090*/  MOV R0, UR8 ;  /* 0x0000000800007c02 */ /* 0x000fee0008000f00 */
.L_x_144:
[----:B-1----:R1:W2:Y:S02]  /*90a0*/  SYNCS.PHASECHK.TRANS64.TRYWAIT P0, [R0+URZ], R5 ;  /* 0x00000005000075a7 */ /* 0x0022a400080011ff */
[----:B--2---:R-:W-:Y:S05]  /*90b0*/  @!P0 NANOSLEEP.SYNCS 0x989680 ;  /* 0x009896800000895d */ /* 0x004fea0003900000 */
[----:B------:R-:W2:Y:S02]  /*90c0*/  @!P0 SYNCS.PHASECHK.TRANS64 P0, [R0+URZ], R5 ;  /* 0x00000005000085a7 */ /* 0x000ea400080010ff */
[----:B--2---:R-:W-:Y:S05]  /*90d0*/  @!P0 BRA `(.L_x_144) ;  /* 0xfffffffc00f08947 */ /* 0x004fea000383ffff */
[----:B------:R-:W-:Y:S05]  /*90e0*/  BRA `(.L_x_71) ;  /* 0xffffffa400ac7947 */ /* 0x000fea000383ffff */
.L_x_76:
[----:B-1----:R-:W-:-:S07]  /*90f0*/  MOV R0, UR8 ;  /* 0x0000000800007c02 */ /* 0x002fce0008000f00 */
.L_x_145:
[----:B-1----:R1:W2:Y:S02]  /*9100*/  SYNCS.PHASECHK.TRANS64.TRYWAIT P0, [R0+URZ], R3 ;  /* 0x00000003000075a7 */ /* 0x0022a400080011ff */
[----:B--2---:R-:W-:Y:S05]  /*9110*/  @!P0 NANOSLEEP.SYNCS 0x989680 ;  /* 0x009896800000895d */ /* 0x004fea0003900000 */
[----:B------:R-:W2:Y:S02]  /*9120*/  @!P0 SYNCS.PHASECHK.TRANS64 P0, [R0+URZ], R3 ;  /* 0x00000003000085a7 */ /* 0x000ea400080010ff */
[----:B--2---:R-:W-:Y:S05]  /*9130*/  @!P0 BRA `(.L_x_145) ;  /* 0xfffffffc00f08947 */ /* 0x004fea000383ffff */
[----:B------:R-:W-:Y:S05]  /*9140*/  BRA `(.L_x_146) ;  /* 0xffffffa800a07947 */ /* 0x000fea000383ffff */
.L_x_77:
[----:B------:R-:W-:-:S07]  /*9150*/  MOV R0, UR8 ;  /* 0x0000000800007c02 */ /* 0x000fce0008000f00 */
.L_x_147:
[----:B-1----:R1:W2:Y:S02]  /*9160*/  SYNCS.PHASECHK.TRANS64.TRYWAIT P0, [R0+URZ], R3 ;  /* 0x00000003000075a7 */ /* 0x0022a400080011ff */
[----:B--2---:R-:W-:Y:S05]  /*9170*/  @!P0 NANOSLEEP.SYNCS 0x989680 ;  /* 0x009896800000895d */ /* 0x004fea0003900000 */
[----:B------:R-:W2:Y:S02]  /*9180*/  @!P0 SYNCS.PHASECHK.TRANS64 P0, [R0+URZ], R3 ;  /* 0x00000003000085a7 */ /* 0x000ea400080010ff */
[----:B--2---:R-:W-:Y:S05]  /*9190*/  @!P0 BRA `(.L_x_147) ;  /* 0xfffffffc00f08947 */ /* 0x004fea000383ffff */
[----:B------:R-:W-:Y:S05]  /*91a0*/  BRA `(.L_x_148) ;  /* 0xffffffa800ac7947 */ /* 0x000fea000383ffff */
.L_x_78:
[----:B------:R-:W-:-:S07]  /*91b0*/  MOV R0, UR8 ;  /* 0x0000000800007c02 */ /* 0x000fce0008000f00 */
.L_x_149:
[----:B-1----:R1:W2:Y:S02]  /*91c0*/  SYNCS.PHASECHK.TRANS64.TRYWAIT P0, [R0+URZ], R3 ;  /* 0x00000003000075a7 */ /* 0x0022a400080011ff */
[----:B--2---:R-:W-:Y:S05]  /*91d0*/  @!P0 NANOSLEEP.SYNCS 0x989680 ;  /* 0x009896800000895d */ /* 0x004fea0003900000 */
[----:B------:R-:W2:Y:S02]  /*91e0*/  @!P0 SYNCS.PHASECHK.TRANS64 P0, [R0+URZ], R3 ;  /* 0x00000003000085a7 */ /* 0x000ea400080010ff */
[----:B--2---:R-:W-:Y:S05]  /*91f0*/  @!P0 BRA `(.L_x_149) ;  /* 0xfffffffc00f08947 */ /* 0x004fea000383ffff */
[----:B------:R-:W-:Y:S05]  /*9200*/  BRA `(.L_x_150) ;  /* 0xffffffa800b87947 */ /* 0x000fea000383ffff */
.L_x_81:
[----:B------:R-:W-:-:S07]  /*9210*/  MOV R0, UR7 ;  /* 0x0000000700007c02 */ /* 0x000fce0008000f00 */
.L_x_151:
[----:B-1----:R1:W2:Y:S02]  /*9220*/  SYNCS.PHASECHK.TRANS64.TRYWAIT P1, [R0+URZ+0xf0], R3 ;  /* 0x0000f003000075a7 */ /* 0x0022a400080211ff */
[----:B--2---:R-:W-:Y:S05]  /*9230*/  @!P1 NANOSLEEP.SYNCS 0x989680 ;  /* 0x009896800000995d */ /* 0x004fea0003900000 */
[----:B------:R-:W2:Y:S02]  /*9240*/  @!P1 SYNCS.PHASECHK.TRANS64 P1, [R0+URZ+0xf0], R3 ;  /* 0x0000f003000095a7 */ /* 0x000ea400080210ff */
[----:B--2---:R-:W-:Y:S05]  /*9250*/  @!P1 BRA `(.L_x_151) ;  /* 0xfffffffc00f09947 */ /* 0x004fea000383ffff */
[----:B------:R-:W-:Y:S05]  /*9260*/  BRA `(.L_x_152) ;  /* 0xffffffac00047947 */ /* 0x000fea000383ffff */
.L_x_86:
[----:B--2---:R2:W4:Y:S02]  /*9270*/  SYNCS.PHASECHK.TRANS64.TRYWAIT P0, [R0+URZ+0x70], R3 ;  /* 0x00007003000075a7 */ /* 0x00452400080011ff */
[----:B----4-:R-:W-:Y:S05]  /*9280*/  @!P0 NANOSLEEP.SYNCS 0x989680 ;  /* 0x009896800000895d */ /* 0x010fea0003900000 */
[----:B------:R-:W4:Y:S02]  /*9290*/  @!P0 SYNCS.PHASECHK.TRANS64 P0, [R0+URZ+0x70], R3 ;  /* 0x00007003000085a7 */ /* 0x000f2400080010ff */
[----:B----4-:R-:W-:Y:S05]  /*92a0*/  @!P0 BRA `(.L_x_86) ;  /* 0xfffffffc00f08947 */ /* 0x010fea000383ffff */
[----:B------:R-:W-:Y:S05]  /*92b0*/  BRA `(.L_x_153) ;  /* 0xffffffb000107947 */ /* 0x000fea000383ffff */
.L_x_89:
[----:B------:R-:W-:Y:S07]  /*92c0*/  MOV R0, UR6 ;  /* 0x0000000600007c02 */ /* 0x000fee0008000f00 */
.L_x_154:
[----:B--2---:R2:W4:Y:S02]  /*92d0*/  SYNCS.PHASECHK.TRANS64.TRYWAIT P0, [R0+URZ+0x68], R3 ;  /* 0x00006803000075a7 */ /* 0x00452400080011ff */
[----:B----4-:R-:W-:Y:S05]  /*92e0*/  @!P0 NANOSLEEP.SYNCS 0x989680 ;  /* 0x009896800000895d */ /* 0x010fea0003900000 */
[----:B------:R-:W4:Y:S02]  /*92f0*/  @!P0 SYNCS.PHASECHK.TRANS64 P0, [R0+URZ+0x68], R3 ;  /* 0x00006803000085a7 */ /* 0x000f2400080010ff */
[----:B----4-:R-:W-:Y:S05]  /*9300*/  @!P0 BRA `(.L_x_154) ;  /* 0xfffffffc00f08947 */ /* 0x010fea000383ffff */
[----:B------:R-:W-:Y:S05]  /*9310*/  BRA `(.L_x_88) ;  /* 0xffffffb000f07947 */ /* 0x000fea000383ffff */
.L_x_92:
[----:B--2---:R-:W-:Y:S07]  /*9320*/  MOV R3, UR6 ;  /* 0x0000000600037c02 */ /* 0x004fee0008000f00 */
.L_x_155:
[----:B-1----:R1:W2:Y:S02]  /*9330*/  SYNCS.PHASECHK.TRANS64.TRYWAIT P0, [R3+URZ+0x50], R12 ;  /* 0x0000500c030075a7 */ /* 0x0022a400080011ff */
[----:B--2---:R-:W-:Y:S05]  /*9340*/  @!P0 NANOSLEEP.SYNCS 0x989680 ;  /* 0x009896800000895d */ /* 0x004fea0003900000 */
[----:B------:R-:W2:Y:S02]  /*9350*/  @!P0 SYNCS.PHASECHK.TRANS64 P0, [R3+URZ+0x50], R12 ;  /* 0x0000500c030085a7 */ /* 0x000ea400080010ff */
[----:B--2---:R-:W-:Y:S05]  /*9360*/  @!P0 BRA `(.L_x_155) ;  /* 0xfffffffc00f08947 */ /* 0x004fea000383ffff */
[----:B------:R-:W-:Y:S05]  /*9370*/  BRA `(.L_x_156) ;  /* 0xffffffb400687947 */ /* 0x000fea000383ffff */
.L_x_93:
[----:B------:R-:W-:Y:S07]  /*9380*/  MOV R3, UR6 ;  /* 0x0000000600037c02 */ /* 0x000fee0008000f00 */
.L_x_157:
[----:B-1----:R1:W2:Y:S02]  /*9390*/  SYNCS.PHASECHK.TRANS64.TRYWAIT P0, [R3+URZ+0x58], R12 ;  /* 0x0000580c030075a7 */ /* 0x0022a400080011ff */
[----:B--2---:R-:W-:Y:S05]  /*93a0*/  @!P0 NANOSLEEP.SYNCS 0x989680 ;  /* 0x009896800000895d */ /* 0x004fea0003900000 */
[----:B------:R-:W2:Y:S02]  /*93b0*/  @!P0 SYNCS.PHASECHK.TRANS64 P0, [R3+URZ+0x58], R12 ;  /* 0x0000580c030085a7 */ /* 0x000ea400080010ff */
[----:B--2---:R-:W-:Y:S05]  /*93c0*/  @!P0 BRA `(.L_x_157) ;  /* 0xfffffffc00f08947 */ /* 0x004fea000383ffff */
[----:B------:R-:W-:Y:S05]  /*93d0*/  BRA `(.L_x_158) ;  /* 0xffffffb400e87947 */ /* 0x000fea000383ffff */
.L_x_95:
[----:B------:R-:W-:-:S07]  /*93e0*/  MOV R0, UR6 ;  /* 0x0000000600007c02 */ /* 0x000fce0008000f00 */
.L_x_159:
[----:B-1----:R1:W4:Y:S02]  /*93f0*/  SYNCS.PHASECHK.TRANS64.TRYWAIT P0, [R0+URZ+0x50], R3 ;  /* 0x00005003000075a7 */ /* 0x00232400080011ff */
[----:B----4-:R-:W-:Y:S05]  /*9400*/  @!P0 NANOSLEEP.SYNCS 0x989680 ;  /* 0x009896800000895d */ /* 0x010fea0003900000 */
[----:B------:R-:W4:Y:S02]  /*9410*/  @!P0 SYNCS.PHASECHK.TRANS64 P0, [R0+URZ+0x50], R3 ;  /* 0x00005003000085a7 */ /* 0x000f2400080010ff */
[----:B----4-:R-:W-:Y:S05]  /*9420*/  @!P0 BRA `(.L_x_159) ;  /* 0xfffffffc00f08947 */ /* 0x010fea000383ffff */
[----:B------:R-:W-:Y:S05]  /*9430*/  BRA `(.L_x_160) ;  /* 0xffffffb800587947 */ /* 0x000fea000383ffff */
.L_x_97:
[----:B--2---:R2:W3:Y:S02]  /*9440*/  SYNCS.PHASECHK.TRANS64.TRYWAIT P0, [R0+URZ+0x70], R3 ;  /* 0x00007003000075a7 */ /* 0x0044e400080011ff */
[----:B---3--:R-:W-:Y:S05]  /*9450*/  @!P0 NANOSLEEP.SYNCS 0x989680 ;  /* 0x009896800000895d */ /* 0x008fea0003900000 */
[----:B------:R-:W3:Y:S02]  /*9460*/  @!P0 SYNCS.PHASECHK.TRANS64 P0, [R0+URZ+0x70], R3 ;  /* 0x00007003000085a7 */ /* 0x000ee400080010ff */
[----:B---3--:R-:W-:Y:S05]  /*9470*/  @!P0 BRA `(.L_x_97) ;  /* 0xfffffffc00f08947 */ /* 0x008fea000383ffff */
[----:B------:R-:W-:Y:S05]  /*9480*/  BRA `(.L_x_161) ;  /* 0xffffffbc00247947 */ /* 0x000fea000383ffff */
.L_x_108:
[----:B-1----:R1:W3:Y:S02]  /*9490*/  SYNCS.PHASECHK.TRANS64.TRYWAIT P1, [R3+URZ+0x40], R0 ;  /* 0x00004000030075a7 */ /* 0x0022e400080211ff */
[----:B---3--:R-:W-:Y:S05]  /*94a0*/  @!P1 NANOSLEEP.SYNCS 0x989680 ;  /* 0x009896800000995d */ /* 0x008fea0003900000 */
[----:B------:R-:W3:Y:S02]  /*94b0*/  @!P1 SYNCS.PHASECHK.TRANS64 P1, [R3+URZ+0x40], R0 ;  /* 0x00004000030095a7 */ /* 0x000ee400080210ff */
[----:B---3--:R-:W-:Y:S05]  /*94c0*/  @!P1 BRA `(.L_x_108) ;  /* 0xfffffffc00f09947 */ /* 0x008fea000383ffff */
[----:B------:R-:W-:Y:S05]  /*94d0*/  BRA `(.L_x_107) ;  /* 0xffffffc8004c7947 */ /* 0x000fea000383ffff */
.L_x_110:
[----:B---3--:R3:W4:Y:S02]  /*94e0*/  SYNCS.PHASECHK.TRANS64.TRYWAIT P0, [R171+URZ+0x90], R2 ;  /* 0x00009002ab0075a7 */ /* 0x00872400080011ff */
[----:B----4-:R-:W-:Y:S05]  /*94f0*/  @!P0 NANOSLEEP.SYNCS 0x989680 ;  /* 0x009896800000895d */ /* 0x010fea0003900000 */
[----:B------:R-:W4:Y:S02]  /*9500*/  @!P0 SYNCS.PHASECHK.TRANS64 P0, [R171+URZ+0x90], R2 ;  /* 0x00009002ab0085a7 */ /* 0x000f2400080010ff */
[----:B----4-:R-:W-:Y:S05]  /*9510*/  @!P0 BRA `(.L_x_110) ;  /* 0xfffffffc00f08947 */ /* 0x010fea000383ffff */
[----:B------:R-:W-:Y:S05]  /*9520*/  BRA `(.L_x_109) ;  /* 0xffffffc800a87947 */ /* 0x000fea000383ffff */
.L_x_118:
[----:B--2---:R2:W3:Y:S02]  /*9530*/  SYNCS.PHASECHK.TRANS64.TRYWAIT P0, [R124+URZ+0x40], R3 ;  /* 0x000040037c0075a7 */ /* 0x0044e400080011ff */
[----:B---3--:R-:W-:Y:S05]  /*9540*/  @!P0 NANOSLEEP.SYNCS 0x989680 ;  /* 0x009896800000895d */ /* 0x008fea0003900000 */
[----:B------:R-:W3:Y:S02]  /*9550*/  @!P0 SYNCS.PHASECHK.TRANS64 P0, [R124+URZ+0x40], R3 ;  /* 0x000040037c0085a7 */ /* 0x000ee400080010ff */
[----:B---3--:R-:W-:Y:S05]  /*9560*/  @!P0 BRA `(.L_x_118) ;  /* 0xfffffffc00f08947 */ /* 0x008fea000383ffff */
[----:B------:R-:W-:Y:S05]  /*9570*/  BRA `(.L_x_117) ;  /* 0xffffffdc00ac7947 */ /* 0x000fea000383ffff */
        .weak           $__internal_0_$__cuda_sm10x_tcgen05_guardrail_trap_col_being_dealloced_not_returned_by_alloc
        .type           $__internal_0_$__cuda_sm10x_tcgen05_guardrail_trap_col_being_dealloced_not_returned_by_alloc,@function
        .size           $__internal_0_$__cuda_sm10x_tcgen05_guardrail_trap_col_being_dealloced_not_returned_by_alloc,($__internal_1_$__cuda_sm10x_tcgen05_guardrail_trap_phase_invalid_during_alloc - $__internal_0_$__cuda_sm10x_tcgen05_guardrail_trap_col_being_dealloced_not_returned_by_alloc)
$__internal_0_$__cuda_sm10x_tcgen05_guardrail_trap_col_being_dealloced_not_returned_by_alloc:
[----:B------:R-:W-:Y:S05]  /*9580*/  BPT.TRAP 0x1 ;  /* 0x000000040000795c */ /* 0x000fea0000300000 */
[----:B------:R-:W-:-:S04]  /*9590*/  HFMA2 R3, -RZ, RZ, 0, 0 ;  /* 0x00000000ff037431 */ /* 0x000fc800000001ff */
[----:B------:R-:W-:Y:S05]  /*95a0*/  RET.REL.NODEC R2 `(_ZN7cutlass13device_kernelINS_4gemm6kernel13GemmUniversalIN4cute5tupleIJiiiiEEENS1_10collective13CollectiveMmaINS1_35MainloopSm100TmaUmmaWarpSpecializedILi4ELi2ELi4ENS5_IJNS4_1CILi2EEENSA_ILi1EEESC_EEEEENS5_IJNSA_ILi256EEENSA_ILi128EEESG_EEEaNS5_IJlSC_lEEEaSI_NS4_8TiledMMAINS4_8MMA_AtomIJNS4_21SM100_MMA_S8_2x1SM_SSIaaiLi256ELi128ELNS4_4UMMA5MajorE0ELSN_0ELNSM_8SaturateE0EEEEEENS4_6LayoutINS5_IJSC_SC_SC_EEENS5_IJNSA_ILi0EEEST_ST_EEEEENS5_IJNS4_10UnderscoreESW_SW_EEEEENS4_18SM100_TMA_2SM_LOADENS4_14ComposedLayoutINS4_7SwizzleILi3ELi4ELi3EEENS4_18smem_ptr_flag_bitsILi8EEENSR_INS5_IJNSA_ILi8EEESG_EEENS5_IJSG_SC_EEEEEEEvNS4_8identityESZ_S19_vS1A_EENS_8epilogue10collective18CollectiveEpilogueINS1C_23Sm100TmaWarpSpecializedILi2ELi2ELi64ELb0ELb0EEEJNS5_IJSG_SG_SG_EEENS5_IJNSR_ISG_SC_EENSR_INSA_ILi64EEESC_EEEEEaSI_aSI_NS1C_6fusion15FusionCallbacksIS1G_NS1M_17LinearCombinationIaiaiLNS_15FloatRoundStyleE2EEES1H_S1L_JEEENS4_5SM1004TMEM4LOAD26SM100_TMEM_LOAD_32dp32b64xENS4_13SM90_TMA_LOADENS10_INS11_ILi2ELi4ELi3EEES14_NSR_INS5_IJS15_S1J_EEENS5_IJS1J_SC_EEEEEEENS4_39AutoVectorizingCopyWithAssumedAlignmentILi128EEENS4_14SM90_TMA_STOREES21_S23_S23_EEEvvEEEEvNT_6ParamsE) ;  /* 0xffffff6802947950 */ /* 0x000fea0003c3ffff */
        .weak           $__internal_1_$__cuda_sm10x_tcgen05_guardrail_trap_phase_invalid_during_alloc
        .type           $__internal_1_$__cuda_sm10x_tcgen05_guardrail_trap_phase_invalid_during_alloc,@function
        .size           $__internal_1_$__cuda_sm10x_tcgen05_guardrail_trap_phase_invalid_during_alloc,($__internal_2_$__cuda_sm10x_tcgen05_guardrail_trap_unallocated_columns_being_dealloced - $__internal_1_$__cuda_sm10x_tcgen05_guardrail_trap_phase_invalid_during_alloc)
$__internal_1_$__cuda_sm10x_tcgen05_guardrail_trap_phase_invalid_during_alloc:
[----:B------:R-:W-:Y:S05]  /*95b0*/  BPT.TRAP 0x1 ;  /* 0x000000040000795c */ /* 0x000fea0000300000 */
[----:B------:R-:W-:-:S04]  /*95c0*/  MOV R3, 0x0 ;  /* 0x0000000000037802 */ /* 0x000fc80000000f00 */
[----:B------:R-:W-:Y:S05]  /*95d0*/  RET.REL.NODEC R2 `(_ZN7cutlass13device_kernelINS_4gemm6kernel13GemmUniversalIN4cute5tupleIJiiiiEEENS1_10collective13CollectiveMmaINS1_35MainloopSm100TmaUmmaWarpSpecializedILi4ELi2ELi4ENS5_IJNS4_1CILi2EEENSA_ILi1EEESC_EEEEENS5_IJNSA_ILi256EEENSA_ILi128EEESG_EEEaNS5_IJlSC_lEEEaSI_NS4_8TiledMMAINS4_8MMA_AtomIJNS4_21SM100_MMA_S8_2x1SM_SSIaaiLi256ELi128ELNS4_4UMMA5MajorE0ELSN_0ELNSM_8SaturateE0EEEEEENS4_6LayoutINS5_IJSC_SC_SC_EEENS5_IJNSA_ILi0EEEST_ST_EEEEENS5_IJNS4_10UnderscoreESW_SW_EEEEENS4_18SM100_TMA_2SM_LOADENS4_14ComposedLayoutINS4_7SwizzleILi3ELi4ELi3EEENS4_18smem_ptr_flag_bitsILi8EEENSR_INS5_IJNSA_ILi8EEESG_EEENS5_IJSG_SC_EEEEEEEvNS4_8identityESZ_S19_vS1A_EENS_8epilogue10collective18CollectiveEpilogueINS1C_23Sm100TmaWarpSpecializedILi2ELi2ELi64ELb0ELb0EEEJNS5_IJSG_SG_SG_EEENS5_IJNSR_ISG_SC_EENSR_INSA_ILi64EEESC_EEEEEaSI_aSI_NS1C_6fusion15FusionCallbacksIS1G_NS1M_17LinearCombinationIaiaiLNS_15FloatRoundStyleE2EEES1H_S1L_JEEENS4_5SM1004TMEM4LOAD26SM100_TMEM_LOAD_32dp32b64xENS4_13SM90_TMA_LOADENS10_INS11_ILi2ELi4ELi3EEES14_NSR_INS5_IJS15_S1J_EEENS5_IJS1J_SC_EEEEEEENS4_39AutoVectorizingCopyWithAssumedAlignmentILi128EEENS4_14SM90_TMA_STOREES21_S23_S23_EEEvvEEEEvNT_6ParamsE) ;  /* 0xffffff6802887950 */ /* 0x000fea0003c3ffff */
        .weak           $__internal_2_$__cuda_sm10x_tcgen05_guardrail_trap_unallocated_columns_being_dealloced
        .type           $__internal_2_$__cuda_sm10x_tcgen05_guardrail_trap_unallocated_columns_being_dealloced,@function
        .size           $__internal_2_$__cuda_sm10x_tcgen05_guardrail_trap_unallocated_columns_being_dealloced,(.L_x_163 - $__internal_2_$__cuda_sm10x_tcgen05_guardrail_trap_unallocated_columns_being_dealloced)
$__internal_2_$__cuda_sm10x_tcgen05_guardrail_trap_unallocated_columns_being_dealloced:
[----:B------:R-:W-:Y:S05]  /*95e0*/  BPT.TRAP 0x1 ;  /* 0x000000040000795c */ /* 0x000fea0000300000 */
[----:B------:R-:W-:-:S04]  /*95f0*/  HFMA2 R3, -RZ, RZ, 0, 0 ;  /* 0x00000000ff037431 */ /* 0x000fc800000001ff */
[----:B------:R-:W-:Y:S05]  /*9600*/  RET.REL.NODEC R2 `(_ZN7cutlass13device_kernelINS_4gemm6kernel13GemmUniversalIN4cute5tupleIJiiiiEEENS1_10collective13CollectiveMmaINS1_35MainloopSm100TmaUmmaWarpSpecializedILi4ELi2ELi4ENS5_IJNS4_1CILi2EEENSA_ILi1EEESC_EEEEENS5_IJNSA_ILi256EEENSA_ILi128EEESG_EEEaNS5_IJlSC_lEEEaSI_NS4_8TiledMMAINS4_8MMA_AtomIJNS4_21SM100_MMA_S8_2x1SM_SSIaaiLi256ELi128ELNS4_4UMMA5MajorE0ELSN_0ELNSM_8SaturateE0EEEEEENS4_6LayoutINS5_IJSC_SC_SC_EEENS5_IJNSA_ILi0EEEST_ST_EEEEENS5_IJNS4_10UnderscoreESW_SW_EEEEENS4_18SM100_TMA_2SM_LOADENS4_14ComposedLayoutINS4_7SwizzleILi3ELi4ELi3EEENS4_18smem_ptr_flag_bitsILi8EEENSR_INS5_IJNSA_ILi8EEESG_EEENS5_IJSG_SC_EEEEEEEvNS4_8identityESZ_S19_vS1A_EENS_8epilogue10collective18CollectiveEpilogueINS1C_23Sm100TmaWarpSpecializedILi2ELi2ELi64ELb0ELb0EEEJNS5_IJSG_SG_SG_EEENS5_IJNSR_ISG_SC_EENSR_INSA_ILi64EEESC_EEEEEaSI_aSI_NS1C_6fusion15FusionCallbacksIS1G_NS1M_17LinearCombinationIaiaiLNS_15FloatRoundStyleE2EEES1H_S1L_JEEENS4_5SM1004TMEM4LOAD26SM100_TMEM_LOAD_32dp32b64xENS4_13SM90_TMA_LOADENS10_INS11_ILi2ELi4ELi3EEES14_NSR_INS5_IJS15_S1J_EEENS5_IJS1J_SC_EEEEEEENS4_39AutoVectorizingCopyWithAssumedAlignmentILi128EEENS4_14SM90_TMA_STOREES21_S23_S23_EEEvvEEEEvNT_6ParamsE) ;  /* 0xffffff68027c7950 */ /* 0x000fea0003c3ffff */
.L_x_162:
[----:B------:R-:W-:-:S00]  /*9610*/  BRA `(.L_x_162) ;  /* 0xfffffffc00fc7947 */ /* 0x000fc0000383ffff */
[----:B------:R-:W-:-:S00]  /*9620*/  NOP ;  /* 0x0000000000007918 */ /* 0x000fc00000000000 */
        /* <DEDUP_REMOVED lines=13> */
.L_x_163:


//--------------------- .nv.global.init           --------------------------
	.section	.nv.global.init,"aw",@progbits
.nv.global.init:
	.type		$str$27,@object
	.size		$str$27,($str$28 - $str$27)
$str$27:
        /*0000*/ 	.byte	0x28, 0x61, 0x64, 0x64, 0x72, 0x65, 0x73, 0x73, 0x20, 0x26, 0x20, 0x6d, 0x61, 0x73, 0x6b, 0x29
        /*0010*/ 	.byte	0x20, 0x3d, 0x3d, 0x20, 0x30, 0x00
	.type		$str$28,@object
	.size		$str$28,($str$26 - $str$28)
$str$28:
        /*0016*/ 	.byte	0x2f, 0x74, 0x6d, 0x70, 0x2f, 0x63, 0x75, 0x74, 0x6c, 0x61, 0x73, 0x73, 0x5f, 0x73, 0x77, 0x65
        /*0026*/ 	.byte	0x65, 0x70, 0x5f, 0x73, 0x72, 0x63, 0x2f, 0x69, 0x6e, 0x63, 0x6c, 0x75, 0x64, 0x65, 0x2f, 0x63
        /*0036*/ 	.byte	0x75, 0x74, 0x65, 0x2f, 0x70, 0x6f, 0x69, 0x6e, 0x74, 0x65, 0x72, 0x5f, 0x66, 0x6c, 0x61, 0x67
        /*0046*/ 	.byte	0x67, 0x65, 0x64, 0x2e, 0x68, 0x70, 0x70, 0x00
	.type		$str$26,@object
	.size		$str$26,($str$25 - $str$26)
$str$26:
        /*004e*/ 	.byte	0x2f, 0x74, 0x6d, 0x70, 0x2f, 0x63, 0x75, 0x74, 0x6c, 0x61, 0x73, 0x73, 0x5f, 0x73, 0x77, 0x65
        /*005e*/ 	.byte	0x65, 0x70, 0x5f, 0x73, 0x72, 0x63, 0x2f, 0x69, 0x6e, 0x63, 0x6c, 0x75, 0x64, 0x65, 0x2f, 0x63
        /*006e*/ 	.byte	0x75, 0x74, 0x65, 0x2f, 0x61, 0x74, 0x6f, 0x6d, 0x2f, 0x63, 0x6f, 0x70, 0x79, 0x5f, 0x74, 0x72
        /*007e*/ 	.byte	0x61, 0x69, 0x74, 0x73, 0x5f, 0x73, 0x6d, 0x31, 0x30, 0x30, 0x2e, 0x68, 0x70, 0x70, 0x00
	.type		$str$25,@object
	.size		$str$25,(__unnamed_1 - $str$25)
$str$25:
        /*008d*/ 	.byte	0x28, 0x28, 0x75, 0x69, 0x6e, 0x74, 0x33, 0x32, 0x5f, 0x74, 0x28, 0x74, 0x68, 0x72, 0x65, 0x61
        /*009d*/ 	.byte	0x64, 0x49, 0x64, 0x78, 0x2e, 0x78, 0x29, 0x20, 0x2f, 0x20, 0x33, 0x32, 0x29, 0x20, 0x25, 0x20
        /*00ad*/ 	.byte	0x34, 0x29, 0x20, 0x3d, 0x3d, 0x20, 0x28, 0x28, 0x28, 0x74, 0x6d, 0x65, 0x6d, 0x5f, 0x61, 0x64
        /*00bd*/ 	.byte	0x64, 0x72, 0x20, 0x3e, 0x3e, 0x20, 0x31, 0x36, 0x29, 0x20, 0x2f, 0x20, 0x33, 0x32, 0x29, 0x20
        /*00cd*/ 	.byte	0x25, 0x20, 0x34, 0x29, 0x00
	.type		__unnamed_1,@object
	.size		__unnamed_1,(__unnamed_2 - __unnamed_1)
__unnamed_1:
        /*00d2*/ 	.byte	0x61, 0x75, 0x74, 0x6f, 0x20, 0x63, 0x75, 0x74, 0x65, 0x3a, 0x3a, 0x61, 0x73, 0x5f, 0x70, 0x6f
        /* <DEDUP_REMOVED lines=24> */
        /*0262*/ 	.byte	0x5d, 0x00
	.type		__unnamed_2,@object
	.size		__unnamed_2,(.L_2 - __unnamed_2)
__unnamed_2:
        /* <DEDUP_REMOVED lines=42> */
        /*0504*/ 	.byte	0x43, 0x3c, 0x30, 0x3e, 0x3e, 0x3e, 0x3e, 0x5d, 0x00
.L_2:


//--------------------- .nv.shared._ZN7cutlass13device_kernelINS_4gemm6kernel13GemmUniversalIN4cute5tupleIJiiiiEEENS1_10collective13CollectiveMmaINS1_35MainloopSm100TmaUmmaWarpSpecializedILi4ELi2ELi4ENS5_IJNS4_1CILi2EEENSA_ILi1EEESC_EEEEENS5_IJNSA_ILi256EEENSA_ILi128EEESG_EEEaNS5_IJlSC_lEEEaSI_NS4_8TiledMMAINS4_8MMA_AtomIJNS4_21SM100_MMA_S8_2x1SM_SSIaaiLi256ELi128ELNS4_4UMMA5MajorE0ELSN_0ELNSM_8SaturateE0EEEEEENS4_6LayoutINS5_IJSC_SC_SC_EEENS5_IJNSA_ILi0EEEST_ST_EEEEENS5_IJNS4_10UnderscoreESW_SW_EEEEENS4_18SM100_TMA_2SM_LOADENS4_14ComposedLayoutINS4_7SwizzleILi3ELi4ELi3EEENS4_18smem_ptr_flag_bitsILi8EEENSR_INS5_IJNSA_ILi8EEESG_EEENS5_IJSG_SC_EEEEEEEvNS4_8identityESZ_S19_vS1A_EENS_8epilogue10collective18CollectiveEpilogueINS1C_23Sm100TmaWarpSpecializedILi2ELi2ELi64ELb0ELb0EEEJNS5_IJSG_SG_SG_EEENS5_IJNSR_ISG_SC_EENSR_INSA_ILi64EEESC_EEEEEaSI_aSI_NS1C_6fusion15FusionCallbacksIS1G_NS1M_17LinearCombinationIaiaiLNS_15FloatRoundStyleE2EEES1H_S1L_JEEENS4_5SM1004TMEM4LOAD26SM100_TMEM_LOAD_32dp32b64xENS4_13SM90_TMA_LOADENS10_INS11_ILi2ELi4ELi3EEES14_NSR_INS5_IJS15_S1J_EEENS5_IJS1J_SC_EEEEEEENS4_39AutoVectorizingCopyWithAssumedAlignmentILi128EEENS4_14SM90_TMA_STOREES21_S23_S23_EEEvvEEEEvNT_6ParamsE --------------------------
	.section	.nv.shared._ZN7cutlass13device_kernelINS_4gemm6kernel13GemmUniversalIN4cute5tupleIJiiiiEEENS1_10collective13CollectiveMmaINS1_35MainloopSm100TmaUmmaWarpSpecializedILi4ELi2ELi4ENS5_IJNS4_1CILi2EEENSA_ILi1EEESC_EEEEENS5_IJNSA_ILi256EEENSA_ILi128EEESG_EEEaNS5_IJlSC_lEEEaSI_NS4_8TiledMMAINS4_8MMA_AtomIJNS4_21SM100_MMA_S8_2x1SM_SSIaaiLi256ELi128ELNS4_4UMMA5MajorE0ELSN_0ELNSM_8SaturateE0EEEEEENS4_6LayoutINS5_IJSC_SC_SC_EEENS5_IJNSA_ILi0EEEST_ST_EEEEENS5_IJNS4_10UnderscoreESW_SW_EEEEENS4_18SM100_TMA_2SM_LOADENS4_14ComposedLayoutINS4_7SwizzleILi3ELi4ELi3EEENS4_18smem_ptr_flag_bitsILi8EEENSR_INS5_IJNSA_ILi8EEESG_EEENS5_IJSG_SC_EEEEEEEvNS4_8identityESZ_S19_vS1A_EENS_8epilogue10collective18CollectiveEpilogueINS1C_23Sm100TmaWarpSpecializedILi2ELi2ELi64ELb0ELb0EEEJNS5_IJSG_SG_SG_EEENS5_IJNSR_ISG_SC_EENSR_INSA_ILi64EEESC_EEEEEaSI_aSI_NS1C_6fusion15FusionCallbacksIS1G_NS1M_17LinearCombinationIaiaiLNS_15FloatRoundStyleE2EEES1H_S1L_JEEENS4_5SM1004TMEM4LOAD26SM100_TMEM_LOAD_32dp32b64xENS4_13SM90_TMA_LOADENS10_INS11_ILi2ELi4ELi3EEES14_NSR_INS5_IJS15_S1J_EEENS5_IJS1J_SC_EEEEEEENS4_39AutoVectorizingCopyWithAssumedAlignmentILi128EEENS4_14SM90_TMA_STOREES21_S23_S23_EEEvvEEEEvNT_6ParamsE,"aw",@nobits
	.sectionflags	@""
	.align	16
	.zero		1024


//--------------------- .nv.shared.reserved.0     --------------------------
	.section	.nv.shared.reserved.0,"aw",@nobits
	.weak		__nv_reservedSMEM_offset_0_alias
	.size		__nv_reservedSMEM_offset_0_alias, 0, 64
	.other		__nv_reservedSMEM_offset_0_alias,@"STO_CUDA_RESERVED_SHARED STV_DEFAULT"
__nv_reservedSMEM_offset_0_alias:
	.zero		0
.nv.shared.reserved.0:
	.zero		64
	.weak		__nv_reservedSMEM_tcgen05_partition
	.type		__nv_reservedSMEM_tcgen05_partition,@object
	.size		__nv_reservedSMEM_tcgen05_partition,(.L_0 - __nv_reservedSMEM_tcgen05_partition)
__nv_reservedSMEM_tcgen05_partition:
	.zero		32
.L_0:


//--------------------- .nv.global                --------------------------
	.section	.nv.global,"aw",@nobits
.nv.global:
	.type		_ZN40_INTERNAL_2d7506f4_4_k_cu_30681f15_107704cute1_E,@object
	.size		_ZN40_INTERNAL_2d7506f4_4_k_cu_30681f15_107704cute1_E,(_ZN40_INTERNAL_2d7506f4_4_k_cu_30681f15_107704cuda3std3__45__cpo6cbeginE - _ZN40_INTERNAL_2d7506f4_4_k_cu_30681f15_107704cute1_E)
_ZN40_INTERNAL_2d7506f4_4_k_cu_30681f15_107704cute1_E:
	.zero		1
	.type		_ZN40_INTERNAL_2d7506f4_4_k_cu_30681f15_107704cuda3std3__45__cpo6cbeginE,@object
	.size		_ZN40_INTERNAL_2d7506f4_4_k_cu_30681f15_107704cuda3std3__45__cpo6cbeginE,(_ZN40_INTERNAL_2d7506f4_4_k_cu_30681f15_107704cuda3std3__48in_placeE - _ZN40_INTERNAL_2d7506f4_4_k_cu_30681f15_107704cuda3std3__45__cpo6cbeginE)
_ZN40_INTERNAL_2d7506f4_4_k_cu_30681f15_107704cuda3std3__45__cpo6cbeginE:
	.zero		1
	.type		_ZN40_INTERNAL_2d7506f4_4_k_cu_30681f15_107704cuda3std3__48in_placeE,@object
	.size		_ZN40_INTERNAL_2d7506f4_4_k_cu_30681f15_107704cuda3std3__48in_placeE,(_ZN40_INTERNAL_2d7506f4_4_k_cu_30681f15_107704cuda3std6ranges3__45__cpo9iter_moveE - _ZN40_INTERNAL_2d7506f4_4_k_cu_30681f15_107704cuda3std3__48in_placeE)
_ZN40_INTERNAL_2d7506f4_4_k_cu_30681f15_107704cuda3std3__48in_placeE:
	.zero		1
	.type		_ZN40_INTERNAL_2d7506f4_4_k_cu_30681f15_107704cuda3std6ranges3__45__cpo9iter_moveE,@object
	.size		_ZN40_INTERNAL_2d7506f4_4_k_cu_30681f15_107704cuda3std6ranges3__45__cpo9iter_moveE,(_ZN40_INTERNAL_2d7506f4_4_k_cu_30681f15_107704cuda3std3__45__cpo5beginE - _ZN40_INTERNAL_2d7506f4_4_k_cu_30681f15_107704cuda3std6ranges3__45__cpo9iter_moveE)
_ZN40_INTERNAL_2d7506f4_4_k_cu_30681f15_107704cuda3std6ranges3__45__cpo9iter_moveE:
	.zero		1
	.type		_ZN40_INTERNAL_2d7506f4_4_k_cu_30681f15_107704cuda3std3__45__cpo5beginE,@object
	.size		_ZN40_INTERNAL_2d7506f4_4_k_cu_30681f15_107704cuda3std3__45__cpo5beginE,(_ZN40_INTERNAL_2d7506f4_4_k_cu_30681f15_107704cuda3std3__442_GLOBAL__N__2d7506f4_4_k_cu_30681f15_107706ignoreE - _ZN40_INTERNAL_2d7506f4_4_k_cu_30681f15_107704cuda3std3__45__cpo5beginE)
_ZN40_INTERNAL_2d7506f4_4_k_cu_30681f15_107704cuda3std3__45__cpo5beginE:
	.zero		1
	.type		_ZN40_INTERNAL_2d7506f4_4_k_cu_30681f15_107704cuda3std3__442_GLOBAL__N__2d7506f4_4_k_cu_30681f15_107706ignoreE,@object
	.size		_ZN40_INTERNAL_2d7506f4_4_k_cu_30681f15_107704cuda3std3__442_GLOBAL__N__2d7506f4_4_k_cu_30681f15_107706ignoreE,(_ZN40_INTERNAL_2d7506f4_4_k_cu_30681f15_107704cute7productE - _ZN40_INTERNAL_2d7506f4_4_k_cu_30681f15_107704cuda3std3__442_GLOBAL__N__2d7506f4_4_k_cu_30681f15_107706ignoreE)
_ZN40_INTERNAL_2d7506f4_4_k_cu_30681f15_107704cuda3std3__442_GLOBAL__N__2d7506f4_4_k_cu_30681f15_107706ignoreE:
	.zero		1
	.type		_ZN40_INTERNAL_2d7506f4_4_k_cu_30681f15_107704cute7productE,@object
	.size		_ZN40_INTERNAL_2d7506f4_4_k_cu_30681f15_107704cute7productE,(_ZN40_INTERNAL_2d7506f4_4_k_cu_30681f15_107704cuda3std3__45__cpo3endE - _ZN40_INTERNAL_2d7506f4_4_k_cu_30681f15_107704cute7productE)
_ZN40_INTERNAL_2d7506f4_4_k_cu_30681f15_107704cute7productE:
	.zero		1
	.type		_ZN40_INTERNAL_2d7506f4_4_k_cu_30681f15_107704cuda3std3__45__cpo3endE,@object
	.size		_ZN40_INTERNAL_2d7506f4_4_k_cu_30681f15_107704cuda3std3__45__cpo3endE,(_ZN40_INTERNAL_2d7506f4_4_k_cu_30681f15_107704cuda3std3__419piecewise_constructE - _ZN40_INTERNAL_2d7506f4_4_k_cu_30681f15_107704cuda3std3__45__cpo3endE)
_ZN40_INTERNAL_2d7506f4_4_k_cu_30681f15_107704cuda3std3__45__cpo3endE:
	.zero		1
	.type		_ZN40_INTERNAL_2d7506f4_4_k_cu_30681f15_107704cuda3std3__419piecewise_constructE,@object
	.size		_ZN40_INTERNAL_2d7506f4_4_k_cu_30681f15_107704cuda3std3__419piecewise_constructE,(_ZN40_INTERNAL_2d7506f4_4_k_cu_30681f15_107704cuda3std3__45__cpo4cendE - _ZN40_INTERNAL_2d7506f4_4_k_cu_30681f15_107704cuda3std3__419piecewise_constructE)
_ZN40_INTERNAL_2d7506f4_4_k_cu_30681f15_107704cuda3std3__419piecewise_constructE:
	.zero		1
	.type		_ZN40_INTERNAL_2d7506f4_4_k_cu_30681f15_107704cuda3std3__45__cpo4cendE,@object
	.size		_ZN40_INTERNAL_2d7506f4_4_k_cu_30681f15_107704cuda3std3__45__cpo4cendE,(_ZN40_INTERNAL_2d7506f4_4_k_cu_30681f15_107704cuda3std6ranges3__45__cpo4swapE - _ZN40_INTERNAL_2d7506f4_4_k_cu_30681f15_107704cuda3std3__45__cpo4cendE)
_ZN40_INTERNAL_2d7506f4_4_k_cu_30681f15_107704cuda3std3__45__cpo4cendE:
	.zero		1
	.type		_ZN40_INTERNAL_2d7506f4_4_k_cu_30681f15_107704cuda3std6ranges3__45__cpo4swapE,@object
	.size		_ZN40_INTERNAL_2d7506f4_4_k_cu_30681f15_107704cuda3std6ranges3__45__cpo4swapE,(.L_10 - _ZN40_INTERNAL_2d7506f4_4_k_cu_30681f15_107704cuda3std6ranges3__45__cpo4swapE)
_ZN40_INTERNAL_2d7506f4_4_k_cu_30681f15_107704cuda3std6ranges3__45__cpo4swapE:
	.zero		1
.L_10:


//--------------------- .nv.constant0._ZN7cutlass13device_kernelINS_4gemm6kernel13GemmUniversalIN4cute5tupleIJiiiiEEENS1_10collective13CollectiveMmaINS1_35MainloopSm100TmaUmmaWarpSpecializedILi4ELi2ELi4ENS5_IJNS4_1CILi2EEENSA_ILi1EEESC_EEEEENS5_IJNSA_ILi256EEENSA_ILi128EEESG_EEEaNS5_IJlSC_lEEEaSI_NS4_8TiledMMAINS4_8MMA_AtomIJNS4_21SM100_MMA_S8_2x1SM_SSIaaiLi256ELi128ELNS4_4UMMA5MajorE0ELSN_0ELNSM_8SaturateE0EEEEEENS4_6LayoutINS5_IJSC_SC_SC_EEENS5_IJNSA_ILi0EEEST_ST_EEEEENS5_IJNS4_10UnderscoreESW_SW_EEEEENS4_18SM100_TMA_2SM_LOADENS4_14ComposedLayoutINS4_7SwizzleILi3ELi4ELi3EEENS4_18smem_ptr_flag_bitsILi8EEENSR_INS5_IJNSA_ILi8EEESG_EEENS5_IJSG_SC_EEEEEEEvNS4_8identityESZ_S19_vS1A_EENS_8epilogue10collective18CollectiveEpilogueINS1C_23Sm100TmaWarpSpecializedILi2ELi2ELi64ELb0ELb0EEEJNS5_IJSG_SG_SG_EEENS5_IJNSR_ISG_SC_EENSR_INSA_ILi64EEESC_EEEEEaSI_aSI_NS1C_6fusion15FusionCallbacksIS1G_NS1M_17LinearCombinationIaiaiLNS_15FloatRoundStyleE2EEES1H_S1L_JEEENS4_5SM1004TMEM4LOAD26SM100_TMEM_LOAD_32dp32b64xENS4_13SM90_TMA_LOADENS10_INS11_ILi2ELi4ELi3EEES14_NSR_INS5_IJS15_S1J_EEENS5_IJS1J_SC_EEEEEEENS4_39AutoVectorizingCopyWithAssumedAlignmentILi128EEENS4_14SM90_TMA_STOREES21_S23_S23_EEEvvEEEEvNT_6ParamsE --------------------------
	.section	.nv.constant0._ZN7cutlass13device_kernelINS_4gemm6kernel13GemmUniversalIN4cute5tupleIJiiiiEEENS1_10collective13CollectiveMmaINS1_35MainloopSm100TmaUmmaWarpSpecializedILi4ELi2ELi4ENS5_IJNS4_1CILi2EEENSA_ILi1EEESC_EEEEENS5_IJNSA_ILi256EEENSA_ILi128EEESG_EEEaNS5_IJlSC_lEEEaSI_NS4_8TiledMMAINS4_8MMA_AtomIJNS4_21SM100_MMA_S8_2x1SM_SSIaaiLi256ELi128ELNS4_4UMMA5MajorE0ELSN_0ELNSM_8SaturateE0EEEEEENS4_6LayoutINS5_IJSC_SC_SC_EEENS5_IJNSA_ILi0EEEST_ST_EEEEENS5_IJNS4_10UnderscoreESW_SW_EEEEENS4_18SM100_TMA_2SM_LOADENS4_14ComposedLayoutINS4_7SwizzleILi3ELi4ELi3EEENS4_18smem_ptr_flag_bitsILi8EEENSR_INS5_IJNSA_ILi8EEESG_EEENS5_IJSG_SC_EEEEEEEvNS4_8identityESZ_S19_vS1A_EENS_8epilogue10collective18CollectiveEpilogueINS1C_23Sm100TmaWarpSpecializedILi2ELi2ELi64ELb0ELb0EEEJNS5_IJSG_SG_SG_EEENS5_IJNSR_ISG_SC_EENSR_INSA_ILi64EEESC_EEEEEaSI_aSI_NS1C_6fusion15FusionCallbacksIS1G_NS1M_17LinearCombinationIaiaiLNS_15FloatRoundStyleE2EEES1H_S1L_JEEENS4_5SM1004TMEM4LOAD26SM100_TMEM_LOAD_32dp32b64xENS4_13SM90_TMA_LOADENS10_INS11_ILi2ELi4ELi3EEES14_NSR_INS5_IJS15_S1J_EEENS5_IJS1J_SC_EEEEEEENS4_39AutoVectorizingCopyWithAssumedAlignmentILi128EEENS4_14SM90_TMA_STOREES21_S23_S23_EEEvvEEEEvNT_6ParamsE,"a",@progbits
	.sectionflags	@""
	.align	4
.nv.constant0._ZN7cutlass13device_kernelINS_4gemm6kernel13GemmUniversalIN4cute5tupleIJiiiiEEENS1_10collective13CollectiveMmaINS1_35MainloopSm100TmaUmmaWarpSpecializedILi4ELi2ELi4ENS5_IJNS4_1CILi2EEENSA_ILi1EEESC_EEEEENS5_IJNSA_ILi256EEENSA_ILi128EEESG_EEEaNS5_IJlSC_lEEEaSI_NS4_8TiledMMAINS4_8MMA_AtomIJNS4_21SM100_MMA_S8_2x1SM_SSIaaiLi256ELi128ELNS4_4UMMA5MajorE0ELSN_0ELNSM_8SaturateE0EEEEEENS4_6LayoutINS5_IJSC_SC_SC_EEENS5_IJNSA_ILi0EEEST_ST_EEEEENS5_IJNS4_10UnderscoreESW_SW_EEEEENS4_18SM100_TMA_2SM_LOADENS4_14ComposedLayoutINS4_7SwizzleILi3ELi4ELi3EEENS4_18smem_ptr_flag_bitsILi8EEENSR_INS5_IJNSA_ILi8EEESG_EEENS5_IJSG_SC_EEEEEEEvNS4_8identityESZ_S19_vS1A_EENS_8epilogue10collective18CollectiveEpilogueINS1C_23Sm100TmaWarpSpecializedILi2ELi2ELi64ELb0ELb0EEEJNS5_IJSG_SG_SG_EEENS5_IJNSR_ISG_SC_EENSR_INSA_ILi64EEESC_EEEEEaSI_aSI_NS1C_6fusion15FusionCallbacksIS1G_NS1M_17LinearCombinationIaiaiLNS_15FloatRoundStyleE2EEES1H_S1L_JEEENS4_5SM1004TMEM4LOAD26SM100_TMEM_LOAD_32dp32b64xENS4_13SM90_TMA_LOADENS10_INS11_ILi2ELi4ELi3EEES14_NSR_INS5_IJS15_S1J_EEENS5_IJS1J_SC_EEEEEEENS4_39AutoVectorizingCopyWithAssumedAlignmentILi128EEENS4_14SM90_TMA_STOREES21_S23_S23_EEEvvEEEEvNT_6ParamsE:
	.zero		2944


//--------------------- SYMBOLS --------------------------

	.type		.nv.reservedSmem.offset0,@object
	.size		.nv.reservedSmem.offset0,0x4
	.type		.nv.reservedSmem.cap,@object
	.size		.nv.reservedSmem.cap,0x4
	.type		__assertfail,@function
